//
// Generated by NVIDIA NVVM Compiler
//
// Compiler Build ID: CL-36424714
// Cuda compilation tools, release 13.0, V13.0.88
// Based on NVVM 20.0.0
//

.version 9.0
.target sm_100
.address_size 64

	// .globl	_Z9initGraphP5GraphiPP4Node
.extern .func  (.param .b32 func_retval0) vprintf
(
	.param .b64 vprintf_param_0,
	.param .b64 vprintf_param_1
)
;
.global .align 4 .f32 d = 0f3F59999A;
.global .align 1 .b8 $str$5[34] = {70, 111, 114, 32, 118, 101, 114, 116, 101, 120, 32, 37, 100, 32, 105, 116, 115, 32, 110, 101, 105, 103, 104, 98, 111, 114, 115, 32, 97, 114, 101, 58, 32};
.global .align 1 .b8 $str$6[4] = {37, 100, 32};
.global .align 1 .b8 $str$7[2] = {10};
.global .align 1 .b8 $str$11[5] = {37, 108, 102, 32};

.visible .entry _Z9initGraphP5GraphiPP4Node(
	.param .u64 .ptr .align 1 _Z9initGraphP5GraphiPP4Node_param_0,
	.param .u32 _Z9initGraphP5GraphiPP4Node_param_1,
	.param .u64 .ptr .align 1 _Z9initGraphP5GraphiPP4Node_param_2
)
{
	.reg .pred 	%p<2>;
	.reg .b32 	%r<6>;
	.reg .b64 	%rd<8>;

	ld.param.u64 	%rd2, [_Z9initGraphP5GraphiPP4Node_param_0];
	ld.param.u32 	%r2, [_Z9initGraphP5GraphiPP4Node_param_1];
	ld.param.u64 	%rd1, [_Z9initGraphP5GraphiPP4Node_param_2];
	cvta.to.global.u64 	%rd3, %rd2;
	st.global.u32 	[%rd3], %r2;
	st.global.u64 	[%rd3+8], %rd1;
	mov.u32 	%r3, %ctaid.x;
	mov.u32 	%r4, %ntid.x;
	mov.u32 	%r5, %tid.x;
	mad.lo.s32 	%r1, %r3, %r4, %r5;
	setp.ge.u32 	%p1, %r1, %r2;
	@%p1 bra 	$L__BB0_2;
	cvta.to.global.u64 	%rd4, %rd1;
	mul.wide.u32 	%rd5, %r1, 8;
	add.s64 	%rd6, %rd4, %rd5;
	mov.b64 	%rd7, 0;
	st.global.u64 	[%rd6], %rd7;
$L__BB0_2:
	ret;

}
	// .globl	_Z12initEdgeListP4NodePii
.visible .entry _Z12initEdgeListP4NodePii(
	.param .u64 .ptr .align 1 _Z12initEdgeListP4NodePii_param_0,
	.param .u64 .ptr .align 1 _Z12initEdgeListP4NodePii_param_1,
	.param .u32 _Z12initEdgeListP4NodePii_param_2
)
{
	.reg .pred 	%p<2>;
	.reg .b32 	%r<7>;
	.reg .b64 	%rd<9>;

	ld.param.u64 	%rd1, [_Z12initEdgeListP4NodePii_param_0];
	ld.param.u64 	%rd2, [_Z12initEdgeListP4NodePii_param_1];
	ld.param.u32 	%r2, [_Z12initEdgeListP4NodePii_param_2];
	mov.u32 	%r3, %ctaid.x;
	mov.u32 	%r4, %ntid.x;
	mov.u32 	%r5, %tid.x;
	mad.lo.s32 	%r1, %r3, %r4, %r5;
	setp.ge.u32 	%p1, %r1, %r2;
	@%p1 bra 	$L__BB1_2;
	cvta.to.global.u64 	%rd3, %rd2;
	cvta.to.global.u64 	%rd4, %rd1;
	mul.wide.u32 	%rd5, %r1, 4;
	add.s64 	%rd6, %rd3, %rd5;
	ld.global.u32 	%r6, [%rd6];
	mul.wide.u32 	%rd7, %r1, 16;
	add.s64 	%rd8, %rd4, %rd7;
	st.global.u32 	[%rd8], %r6;
$L__BB1_2:
	ret;

}
	// .globl	_Z8makeD_LLP4NodePiP5Graphi
.visible .entry _Z8makeD_LLP4NodePiP5Graphi(
	.param .u64 .ptr .align 1 _Z8makeD_LLP4NodePiP5Graphi_param_0,
	.param .u64 .ptr .align 1 _Z8makeD_LLP4NodePiP5Graphi_param_1,
	.param .u64 .ptr .align 1 _Z8makeD_LLP4NodePiP5Graphi_param_2,
	.param .u32 _Z8makeD_LLP4NodePiP5Graphi_param_3
)
{
	.reg .pred 	%p<7>;
	.reg .b32 	%r<27>;
	.reg .b64 	%rd<47>;

	ld.param.u64 	%rd5, [_Z8makeD_LLP4NodePiP5Graphi_param_0];
	ld.param.u64 	%rd6, [_Z8makeD_LLP4NodePiP5Graphi_param_1];
	ld.param.u64 	%rd7, [_Z8makeD_LLP4NodePiP5Graphi_param_2];
	cvta.to.global.u64 	%rd1, %rd5;
	cvta.to.global.u64 	%rd2, %rd7;
	mov.u32 	%r16, %ctaid.x;
	mov.u32 	%r17, %ntid.x;
	mov.u32 	%r18, %tid.x;
	mad.lo.s32 	%r1, %r16, %r17, %r18;
	ld.global.u32 	%r19, [%rd2];
	setp.ge.u32 	%p1, %r1, %r19;
	@%p1 bra 	$L__BB2_8;
	cvta.to.global.u64 	%rd8, %rd6;
	mul.wide.u32 	%rd9, %r1, 4;
	add.s64 	%rd10, %rd8, %rd9;
	ld.global.u32 	%r2, [%rd10];
	ld.global.u32 	%r3, [%rd10+4];
	setp.ge.s32 	%p2, %r2, %r3;
	@%p2 bra 	$L__BB2_8;
	sub.s32 	%r20, %r3, %r2;
	and.b32  	%r4, %r20, 3;
	setp.eq.s32 	%p3, %r4, 0;
	mov.u32 	%r24, %r2;
	@%p3 bra 	$L__BB2_5;
	add.s64 	%rd3, %rd1, 8;
	neg.s32 	%r22, %r4;
	mul.wide.u32 	%rd15, %r1, 8;
	mov.u32 	%r24, %r2;
$L__BB2_4:
	.pragma "nounroll";
	mul.wide.s32 	%rd11, %r24, 16;
	add.s64 	%rd12, %rd5, %rd11;
	add.s64 	%rd13, %rd3, %rd11;
	ld.global.u64 	%rd14, [%rd2+8];
	add.s64 	%rd16, %rd14, %rd15;
	ld.u64 	%rd17, [%rd16];
	st.global.u64 	[%rd13], %rd17;
	ld.global.u64 	%rd18, [%rd2+8];
	add.s64 	%rd19, %rd18, %rd15;
	st.u64 	[%rd19], %rd12;
	add.s32 	%r24, %r24, 1;
	add.s32 	%r22, %r22, 1;
	setp.ne.s32 	%p4, %r22, 0;
	@%p4 bra 	$L__BB2_4;
$L__BB2_5:
	sub.s32 	%r21, %r2, %r3;
	setp.gt.u32 	%p5, %r21, -4;
	@%p5 bra 	$L__BB2_8;
	sub.s32 	%r25, %r24, %r3;
	add.s64 	%rd4, %rd1, 40;
	mul.wide.u32 	%rd24, %r1, 8;
$L__BB2_7:
	mul.wide.s32 	%rd20, %r24, 16;
	add.s64 	%rd21, %rd5, %rd20;
	add.s64 	%rd22, %rd4, %rd20;
	ld.global.u64 	%rd23, [%rd2+8];
	add.s64 	%rd25, %rd23, %rd24;
	ld.u64 	%rd26, [%rd25];
	st.global.u64 	[%rd22+-32], %rd26;
	ld.global.u64 	%rd27, [%rd2+8];
	add.s64 	%rd28, %rd27, %rd24;
	st.u64 	[%rd28], %rd21;
	ld.global.u64 	%rd29, [%rd2+8];
	add.s64 	%rd30, %rd29, %rd24;
	ld.u64 	%rd31, [%rd30];
	st.global.u64 	[%rd22+-16], %rd31;
	add.s64 	%rd32, %rd21, 16;
	ld.global.u64 	%rd33, [%rd2+8];
	add.s64 	%rd34, %rd33, %rd24;
	st.u64 	[%rd34], %rd32;
	ld.global.u64 	%rd35, [%rd2+8];
	add.s64 	%rd36, %rd35, %rd24;
	ld.u64 	%rd37, [%rd36];
	st.global.u64 	[%rd22], %rd37;
	add.s64 	%rd38, %rd21, 32;
	ld.global.u64 	%rd39, [%rd2+8];
	add.s64 	%rd40, %rd39, %rd24;
	st.u64 	[%rd40], %rd38;
	ld.global.u64 	%rd41, [%rd2+8];
	add.s64 	%rd42, %rd41, %rd24;
	ld.u64 	%rd43, [%rd42];
	st.global.u64 	[%rd22+16], %rd43;
	add.s64 	%rd44, %rd21, 48;
	ld.global.u64 	%rd45, [%rd2+8];
	add.s64 	%rd46, %rd45, %rd24;
	st.u64 	[%rd46], %rd44;
	add.s32 	%r24, %r24, 4;
	add.s32 	%r25, %r25, 4;
	setp.ne.s32 	%p6, %r25, 0;
	@%p6 bra 	$L__BB2_7;
$L__BB2_8:
	ret;

}
	// .globl	_Z9printD_LLP5Graph
.visible .entry _Z9printD_LLP5Graph(
	.param .u64 .ptr .align 1 _Z9printD_LLP5Graph_param_0
)
{
	.local .align 8 .b8 	__local_depot3[8];
	.reg .b64 	%SP;
	.reg .b64 	%SPL;
	.reg .pred 	%p<5>;
	.reg .b32 	%r<13>;
	.reg .b64 	%rd<20>;

	mov.u64 	%SPL, __local_depot3;
	cvta.local.u64 	%SP, %SPL;
	ld.param.u64 	%rd6, [_Z9printD_LLP5Graph_param_0];
	cvta.to.global.u64 	%rd1, %rd6;
	add.u64 	%rd7, %SP, 0;
	add.u64 	%rd2, %SPL, 0;
	ld.global.u32 	%r1, [%rd1];
	setp.lt.s32 	%p1, %r1, 1;
	@%p1 bra 	$L__BB3_5;
	mov.b32 	%r12, 0;
	mov.u64 	%rd11, $str$5;
	mov.u64 	%rd17, $str$7;
	mov.u64 	%rd14, $str$6;
$L__BB3_2:
	ld.global.u64 	%rd8, [%rd1+8];
	mul.wide.u32 	%rd9, %r12, 8;
	add.s64 	%rd10, %rd8, %rd9;
	ld.u64 	%rd19, [%rd10];
	st.local.u32 	[%rd2], %r12;
	cvta.global.u64 	%rd12, %rd11;
	{ // callseq 0, 0
	.param .b64 param0;
	st.param.b64 	[param0], %rd12;
	.param .b64 param1;
	st.param.b64 	[param1], %rd7;
	.param .b32 retval0;
	call.uni (retval0), 
	vprintf, 
	(
	param0, 
	param1
	);
	ld.param.b32 	%r5, [retval0];
	} // callseq 0
	setp.eq.s64 	%p2, %rd19, 0;
	@%p2 bra 	$L__BB3_4;
$L__BB3_3:
	ld.u32 	%r7, [%rd19];
	st.local.u32 	[%rd2], %r7;
	cvta.global.u64 	%rd15, %rd14;
	{ // callseq 1, 0
	.param .b64 param0;
	st.param.b64 	[param0], %rd15;
	.param .b64 param1;
	st.param.b64 	[param1], %rd7;
	.param .b32 retval0;
	call.uni (retval0), 
	vprintf, 
	(
	param0, 
	param1
	);
	ld.param.b32 	%r8, [retval0];
	} // callseq 1
	ld.u64 	%rd19, [%rd19+8];
	setp.ne.s64 	%p3, %rd19, 0;
	@%p3 bra 	$L__BB3_3;
$L__BB3_4:
	cvta.global.u64 	%rd18, %rd17;
	{ // callseq 2, 0
	.param .b64 param0;
	st.param.b64 	[param0], %rd18;
	.param .b64 param1;
	st.param.b64 	[param1], 0;
	.param .b32 retval0;
	call.uni (retval0), 
	vprintf, 
	(
	param0, 
	param1
	);
	ld.param.b32 	%r10, [retval0];
	} // callseq 2
	add.s32 	%r12, %r12, 1;
	setp.ne.s32 	%p4, %r12, %r1;
	@%p4 bra 	$L__BB3_2;
$L__BB3_5:
	ret;

}
	// .globl	_Z4initPfi
.visible .entry _Z4initPfi(
	.param .u64 .ptr .align 1 _Z4initPfi_param_0,
	.param .u32 _Z4initPfi_param_1
)
{
	.reg .pred 	%p<2>;
	.reg .b32 	%r<6>;
	.reg .b32 	%f<2>;
	.reg .b64 	%rd<5>;
	.reg .b64 	%fd<3>;

	ld.param.u64 	%rd1, [_Z4initPfi_param_0];
	ld.param.u32 	%r2, [_Z4initPfi_param_1];
	mov.u32 	%r3, %ntid.x;
	mov.u32 	%r4, %ctaid.x;
	mov.u32 	%r5, %tid.x;
	mad.lo.s32 	%r1, %r3, %r4, %r5;
	setp.ge.u32 	%p1, %r1, %r2;
	@%p1 bra 	$L__BB4_2;
	cvta.to.global.u64 	%rd2, %rd1;
	cvt.rn.f64.s32 	%fd1, %r2;
	rcp.rn.f64 	%fd2, %fd1;
	cvt.rn.f32.f64 	%f1, %fd2;
	mul.wide.u32 	%rd3, %r1, 4;
	add.s64 	%rd4, %rd2, %rd3;
	st.global.f32 	[%rd4], %f1;
$L__BB4_2:
	ret;

}
	// .globl	_Z9computePRP5GraphPiPfS2_
.visible .entry _Z9computePRP5GraphPiPfS2_(
	.param .u64 .ptr .align 1 _Z9computePRP5GraphPiPfS2__param_0,
	.param .u64 .ptr .align 1 _Z9computePRP5GraphPiPfS2__param_1,
	.param .u64 .ptr .align 1 _Z9computePRP5GraphPiPfS2__param_2,
	.param .u64 .ptr .align 1 _Z9computePRP5GraphPiPfS2__param_3
)
{
	.reg .pred 	%p<5>;
	.reg .b32 	%r<8>;
	.reg .b32 	%f<19>;
	.reg .b64 	%rd<24>;

	ld.param.u64 	%rd11, [_Z9computePRP5GraphPiPfS2__param_0];
	ld.param.u64 	%rd8, [_Z9computePRP5GraphPiPfS2__param_1];
	ld.param.u64 	%rd9, [_Z9computePRP5GraphPiPfS2__param_2];
	ld.param.u64 	%rd10, [_Z9computePRP5GraphPiPfS2__param_3];
	cvta.to.global.u64 	%rd1, %rd11;
	mov.u32 	%r5, %ntid.x;
	mov.u32 	%r6, %ctaid.x;
	mov.u32 	%r7, %tid.x;
	mad.lo.s32 	%r1, %r5, %r6, %r7;
	ld.global.u32 	%r2, [%rd1];
	setp.ge.u32 	%p1, %r1, %r2;
	@%p1 bra 	$L__BB5_7;
	ld.global.u64 	%rd12, [%rd1+8];
	cvta.to.global.u64 	%rd13, %rd12;
	mul.wide.u32 	%rd14, %r1, 8;
	add.s64 	%rd15, %rd13, %rd14;
	ld.global.u64 	%rd23, [%rd15];
	setp.eq.s64 	%p2, %rd23, 0;
	mov.f32 	%f17, 0f00000000;
	@%p2 bra 	$L__BB5_6;
	cvta.to.global.u64 	%rd3, %rd8;
	cvta.to.global.u64 	%rd4, %rd9;
	mov.f32 	%f17, 0f00000000;
$L__BB5_3:
	cvta.to.global.u64 	%rd6, %rd23;
	ld.global.u32 	%r3, [%rd6];
	mul.wide.s32 	%rd16, %r3, 4;
	add.s64 	%rd17, %rd3, %rd16;
	ld.global.u32 	%r4, [%rd17];
	setp.eq.s32 	%p3, %r4, 0;
	@%p3 bra 	$L__BB5_5;
	add.s64 	%rd19, %rd4, %rd16;
	ld.global.f32 	%f7, [%rd19];
	cvt.rn.f32.s32 	%f8, %r4;
	div.rn.f32 	%f9, %f7, %f8;
	add.f32 	%f17, %f17, %f9;
$L__BB5_5:
	ld.global.u64 	%rd23, [%rd6+8];
	setp.ne.s64 	%p4, %rd23, 0;
	@%p4 bra 	$L__BB5_3;
$L__BB5_6:
	ld.global.f32 	%f10, [d];
	mov.f32 	%f11, 0f3F800000;
	sub.f32 	%f12, %f11, %f10;
	cvt.rn.f32.s32 	%f13, %r2;
	div.rn.f32 	%f14, %f12, %f13;
	fma.rn.f32 	%f15, %f17, %f10, %f14;
	cvta.to.global.u64 	%rd20, %rd10;
	mul.wide.u32 	%rd21, %r1, 4;
	add.s64 	%rd22, %rd20, %rd21;
	st.global.f32 	[%rd22], %f15;
$L__BB5_7:
	ret;

}
	// .globl	_Z7printPRPfi
.visible .entry _Z7printPRPfi(
	.param .u64 .ptr .align 1 _Z7printPRPfi_param_0,
	.param .u32 _Z7printPRPfi_param_1
)
{
	.local .align 8 .b8 	__local_depot6[8];
	.reg .b64 	%SP;
	.reg .b64 	%SPL;
	.reg .pred 	%p<10>;
	.reg .b32 	%r<83>;
	.reg .b32 	%f<30>;
	.reg .b64 	%rd<32>;
	.reg .b64 	%fd<30>;

	mov.u64 	%SPL, __local_depot6;
	cvta.local.u64 	%SP, %SPL;
	ld.param.u64 	%rd9, [_Z7printPRPfi_param_0];
	ld.param.u32 	%r16, [_Z7printPRPfi_param_1];
	cvta.to.global.u64 	%rd1, %rd9;
	add.u64 	%rd10, %SP, 0;
	add.u64 	%rd2, %SPL, 0;
	setp.lt.s32 	%p1, %r16, 1;
	@%p1 bra 	$L__BB6_13;
	and.b32  	%r1, %r16, 15;
	setp.lt.u32 	%p2, %r16, 16;
	mov.b32 	%r80, 0;
	@%p2 bra 	$L__BB6_4;
	and.b32  	%r80, %r16, 2147483632;
	neg.s32 	%r78, %r80;
	add.s64 	%rd30, %rd1, 32;
	mov.u64 	%rd11, $str$11;
$L__BB6_3:
	.pragma "nounroll";
	ld.global.f32 	%f1, [%rd30+-32];
	cvt.f64.f32 	%fd1, %f1;
	st.local.f64 	[%rd2], %fd1;
	cvta.global.u64 	%rd12, %rd11;
	{ // callseq 3, 0
	.param .b64 param0;
	st.param.b64 	[param0], %rd12;
	.param .b64 param1;
	st.param.b64 	[param1], %rd10;
	.param .b32 retval0;
	call.uni (retval0), 
	vprintf, 
	(
	param0, 
	param1
	);
	ld.param.b32 	%r18, [retval0];
	} // callseq 3
	ld.global.f32 	%f2, [%rd30+-28];
	cvt.f64.f32 	%fd2, %f2;
	st.local.f64 	[%rd2], %fd2;
	{ // callseq 4, 0
	.param .b64 param0;
	st.param.b64 	[param0], %rd12;
	.param .b64 param1;
	st.param.b64 	[param1], %rd10;
	.param .b32 retval0;
	call.uni (retval0), 
	vprintf, 
	(
	param0, 
	param1
	);
	ld.param.b32 	%r20, [retval0];
	} // callseq 4
	ld.global.f32 	%f3, [%rd30+-24];
	cvt.f64.f32 	%fd3, %f3;
	st.local.f64 	[%rd2], %fd3;
	{ // callseq 5, 0
	.param .b64 param0;
	st.param.b64 	[param0], %rd12;
	.param .b64 param1;
	st.param.b64 	[param1], %rd10;
	.param .b32 retval0;
	call.uni (retval0), 
	vprintf, 
	(
	param0, 
	param1
	);
	ld.param.b32 	%r22, [retval0];
	} // callseq 5
	ld.global.f32 	%f4, [%rd30+-20];
	cvt.f64.f32 	%fd4, %f4;
	st.local.f64 	[%rd2], %fd4;
	{ // callseq 6, 0
	.param .b64 param0;
	st.param.b64 	[param0], %rd12;
	.param .b64 param1;
	st.param.b64 	[param1], %rd10;
	.param .b32 retval0;
	call.uni (retval0), 
	vprintf, 
	(
	param0, 
	param1
	);
	ld.param.b32 	%r24, [retval0];
	} // callseq 6
	ld.global.f32 	%f5, [%rd30+-16];
	cvt.f64.f32 	%fd5, %f5;
	st.local.f64 	[%rd2], %fd5;
	{ // callseq 7, 0
	.param .b64 param0;
	st.param.b64 	[param0], %rd12;
	.param .b64 param1;
	st.param.b64 	[param1], %rd10;
	.param .b32 retval0;
	call.uni (retval0), 
	vprintf, 
	(
	param0, 
	param1
	);
	ld.param.b32 	%r26, [retval0];
	} // callseq 7
	ld.global.f32 	%f6, [%rd30+-12];
	cvt.f64.f32 	%fd6, %f6;
	st.local.f64 	[%rd2], %fd6;
	{ // callseq 8, 0
	.param .b64 param0;
	st.param.b64 	[param0], %rd12;
	.param .b64 param1;
	st.param.b64 	[param1], %rd10;
	.param .b32 retval0;
	call.uni (retval0), 
	vprintf, 
	(
	param0, 
	param1
	);
	ld.param.b32 	%r28, [retval0];
	} // callseq 8
	ld.global.f32 	%f7, [%rd30+-8];
	cvt.f64.f32 	%fd7, %f7;
	st.local.f64 	[%rd2], %fd7;
	{ // callseq 9, 0
	.param .b64 param0;
	st.param.b64 	[param0], %rd12;
	.param .b64 param1;
	st.param.b64 	[param1], %rd10;
	.param .b32 retval0;
	call.uni (retval0), 
	vprintf, 
	(
	param0, 
	param1
	);
	ld.param.b32 	%r30, [retval0];
	} // callseq 9
	ld.global.f32 	%f8, [%rd30+-4];
	cvt.f64.f32 	%fd8, %f8;
	st.local.f64 	[%rd2], %fd8;
	{ // callseq 10, 0
	.param .b64 param0;
	st.param.b64 	[param0], %rd12;
	.param .b64 param1;
	st.param.b64 	[param1], %rd10;
	.param .b32 retval0;
	call.uni (retval0), 
	vprintf, 
	(
	param0, 
	param1
	);
	ld.param.b32 	%r32, [retval0];
	} // callseq 10
	ld.global.f32 	%f9, [%rd30];
	cvt.f64.f32 	%fd9, %f9;
	st.local.f64 	[%rd2], %fd9;
	{ // callseq 11, 0
	.param .b64 param0;
	st.param.b64 	[param0], %rd12;
	.param .b64 param1;
	st.param.b64 	[param1], %rd10;
	.param .b32 retval0;
	call.uni (retval0), 
	vprintf, 
	(
	param0, 
	param1
	);
	ld.param.b32 	%r34, [retval0];
	} // callseq 11
	ld.global.f32 	%f10, [%rd30+4];
	cvt.f64.f32 	%fd10, %f10;
	st.local.f64 	[%rd2], %fd10;
	{ // callseq 12, 0
	.param .b64 param0;
	st.param.b64 	[param0], %rd12;
	.param .b64 param1;
	st.param.b64 	[param1], %rd10;
	.param .b32 retval0;
	call.uni (retval0), 
	vprintf, 
	(
	param0, 
	param1
	);
	ld.param.b32 	%r36, [retval0];
	} // callseq 12
	ld.global.f32 	%f11, [%rd30+8];
	cvt.f64.f32 	%fd11, %f11;
	st.local.f64 	[%rd2], %fd11;
	{ // callseq 13, 0
	.param .b64 param0;
	st.param.b64 	[param0], %rd12;
	.param .b64 param1;
	st.param.b64 	[param1], %rd10;
	.param .b32 retval0;
	call.uni (retval0), 
	vprintf, 
	(
	param0, 
	param1
	);
	ld.param.b32 	%r38, [retval0];
	} // callseq 13
	ld.global.f32 	%f12, [%rd30+12];
	cvt.f64.f32 	%fd12, %f12;
	st.local.f64 	[%rd2], %fd12;
	{ // callseq 14, 0
	.param .b64 param0;
	st.param.b64 	[param0], %rd12;
	.param .b64 param1;
	st.param.b64 	[param1], %rd10;
	.param .b32 retval0;
	call.uni (retval0), 
	vprintf, 
	(
	param0, 
	param1
	);
	ld.param.b32 	%r40, [retval0];
	} // callseq 14
	ld.global.f32 	%f13, [%rd30+16];
	cvt.f64.f32 	%fd13, %f13;
	st.local.f64 	[%rd2], %fd13;
	{ // callseq 15, 0
	.param .b64 param0;
	st.param.b64 	[param0], %rd12;
	.param .b64 param1;
	st.param.b64 	[param1], %rd10;
	.param .b32 retval0;
	call.uni (retval0), 
	vprintf, 
	(
	param0, 
	param1
	);
	ld.param.b32 	%r42, [retval0];
	} // callseq 15
	ld.global.f32 	%f14, [%rd30+20];
	cvt.f64.f32 	%fd14, %f14;
	st.local.f64 	[%rd2], %fd14;
	{ // callseq 16, 0
	.param .b64 param0;
	st.param.b64 	[param0], %rd12;
	.param .b64 param1;
	st.param.b64 	[param1], %rd10;
	.param .b32 retval0;
	call.uni (retval0), 
	vprintf, 
	(
	param0, 
	param1
	);
	ld.param.b32 	%r44, [retval0];
	} // callseq 16
	ld.global.f32 	%f15, [%rd30+24];
	cvt.f64.f32 	%fd15, %f15;
	st.local.f64 	[%rd2], %fd15;
	{ // callseq 17, 0
	.param .b64 param0;
	st.param.b64 	[param0], %rd12;
	.param .b64 param1;
	st.param.b64 	[param1], %rd10;
	.param .b32 retval0;
	call.uni (retval0), 
	vprintf, 
	(
	param0, 
	param1
	);
	ld.param.b32 	%r46, [retval0];
	} // callseq 17
	ld.global.f32 	%f16, [%rd30+28];
	cvt.f64.f32 	%fd16, %f16;
	st.local.f64 	[%rd2], %fd16;
	{ // callseq 18, 0
	.param .b64 param0;
	st.param.b64 	[param0], %rd12;
	.param .b64 param1;
	st.param.b64 	[param1], %rd10;
	.param .b32 retval0;
	call.uni (retval0), 
	vprintf, 
	(
	param0, 
	param1
	);
	ld.param.b32 	%r48, [retval0];
	} // callseq 18
	add.s32 	%r78, %r78, 16;
	add.s64 	%rd30, %rd30, 64;
	setp.ne.s32 	%p3, %r78, 0;
	@%p3 bra 	$L__BB6_3;
$L__BB6_4:
	setp.eq.s32 	%p4, %r1, 0;
	@%p4 bra 	$L__BB6_13;
	and.b32  	%r7, %r16, 7;
	setp.lt.u32 	%p5, %r1, 8;
	@%p5 bra 	$L__BB6_7;
	mul.wide.u32 	%rd14, %r80, 4;
	add.s64 	%rd15, %rd1, %rd14;
	ld.global.f32 	%f17, [%rd15];
	cvt.f64.f32 	%fd17, %f17;
	st.local.f64 	[%rd2], %fd17;
	mov.u64 	%rd16, $str$11;
	cvta.global.u64 	%rd17, %rd16;
	add.u64 	%rd18, %SP, 0;
	{ // callseq 19, 0
	.param .b64 param0;
	st.param.b64 	[param0], %rd17;
	.param .b64 param1;
	st.param.b64 	[param1], %rd18;
	.param .b32 retval0;
	call.uni (retval0), 
	vprintf, 
	(
	param0, 
	param1
	);
	ld.param.b32 	%r50, [retval0];
	} // callseq 19
	ld.global.f32 	%f18, [%rd15+4];
	cvt.f64.f32 	%fd18, %f18;
	st.local.f64 	[%rd2], %fd18;
	{ // callseq 20, 0
	.param .b64 param0;
	st.param.b64 	[param0], %rd17;
	.param .b64 param1;
	st.param.b64 	[param1], %rd18;
	.param .b32 retval0;
	call.uni (retval0), 
	vprintf, 
	(
	param0, 
	param1
	);
	ld.param.b32 	%r52, [retval0];
	} // callseq 20
	ld.global.f32 	%f19, [%rd15+8];
	cvt.f64.f32 	%fd19, %f19;
	st.local.f64 	[%rd2], %fd19;
	{ // callseq 21, 0
	.param .b64 param0;
	st.param.b64 	[param0], %rd17;
	.param .b64 param1;
	st.param.b64 	[param1], %rd18;
	.param .b32 retval0;
	call.uni (retval0), 
	vprintf, 
	(
	param0, 
	param1
	);
	ld.param.b32 	%r54, [retval0];
	} // callseq 21
	ld.global.f32 	%f20, [%rd15+12];
	cvt.f64.f32 	%fd20, %f20;
	st.local.f64 	[%rd2], %fd20;
	{ // callseq 22, 0
	.param .b64 param0;
	st.param.b64 	[param0], %rd17;
	.param .b64 param1;
	st.param.b64 	[param1], %rd18;
	.param .b32 retval0;
	call.uni (retval0), 
	vprintf, 
	(
	param0, 
	param1
	);
	ld.param.b32 	%r56, [retval0];
	} // callseq 22
	ld.global.f32 	%f21, [%rd15+16];
	cvt.f64.f32 	%fd21, %f21;
	st.local.f64 	[%rd2], %fd21;
	{ // callseq 23, 0
	.param .b64 param0;
	st.param.b64 	[param0], %rd17;
	.param .b64 param1;
	st.param.b64 	[param1], %rd18;
	.param .b32 retval0;
	call.uni (retval0), 
	vprintf, 
	(
	param0, 
	param1
	);
	ld.param.b32 	%r58, [retval0];
	} // callseq 23
	ld.global.f32 	%f22, [%rd15+20];
	cvt.f64.f32 	%fd22, %f22;
	st.local.f64 	[%rd2], %fd22;
	{ // callseq 24, 0
	.param .b64 param0;
	st.param.b64 	[param0], %rd17;
	.param .b64 param1;
	st.param.b64 	[param1], %rd18;
	.param .b32 retval0;
	call.uni (retval0), 
	vprintf, 
	(
	param0, 
	param1
	);
	ld.param.b32 	%r60, [retval0];
	} // callseq 24
	ld.global.f32 	%f23, [%rd15+24];
	cvt.f64.f32 	%fd23, %f23;
	st.local.f64 	[%rd2], %fd23;
	{ // callseq 25, 0
	.param .b64 param0;
	st.param.b64 	[param0], %rd17;
	.param .b64 param1;
	st.param.b64 	[param1], %rd18;
	.param .b32 retval0;
	call.uni (retval0), 
	vprintf, 
	(
	param0, 
	param1
	);
	ld.param.b32 	%r62, [retval0];
	} // callseq 25
	ld.global.f32 	%f24, [%rd15+28];
	cvt.f64.f32 	%fd24, %f24;
	st.local.f64 	[%rd2], %fd24;
	{ // callseq 26, 0
	.param .b64 param0;
	st.param.b64 	[param0], %rd17;
	.param .b64 param1;
	st.param.b64 	[param1], %rd18;
	.param .b32 retval0;
	call.uni (retval0), 
	vprintf, 
	(
	param0, 
	param1
	);
	ld.param.b32 	%r64, [retval0];
	} // callseq 26
	add.s32 	%r80, %r80, 8;
$L__BB6_7:
	setp.eq.s32 	%p6, %r7, 0;
	@%p6 bra 	$L__BB6_13;
	and.b32  	%r10, %r16, 3;
	setp.lt.u32 	%p7, %r7, 4;
	@%p7 bra 	$L__BB6_10;
	mul.wide.u32 	%rd19, %r80, 4;
	add.s64 	%rd20, %rd1, %rd19;
	ld.global.f32 	%f25, [%rd20];
	cvt.f64.f32 	%fd25, %f25;
	st.local.f64 	[%rd2], %fd25;
	mov.u64 	%rd21, $str$11;
	cvta.global.u64 	%rd22, %rd21;
	add.u64 	%rd23, %SP, 0;
	{ // callseq 27, 0
	.param .b64 param0;
	st.param.b64 	[param0], %rd22;
	.param .b64 param1;
	st.param.b64 	[param1], %rd23;
	.param .b32 retval0;
	call.uni (retval0), 
	vprintf, 
	(
	param0, 
	param1
	);
	ld.param.b32 	%r66, [retval0];
	} // callseq 27
	ld.global.f32 	%f26, [%rd20+4];
	cvt.f64.f32 	%fd26, %f26;
	st.local.f64 	[%rd2], %fd26;
	{ // callseq 28, 0
	.param .b64 param0;
	st.param.b64 	[param0], %rd22;
	.param .b64 param1;
	st.param.b64 	[param1], %rd23;
	.param .b32 retval0;
	call.uni (retval0), 
	vprintf, 
	(
	param0, 
	param1
	);
	ld.param.b32 	%r68, [retval0];
	} // callseq 28
	ld.global.f32 	%f27, [%rd20+8];
	cvt.f64.f32 	%fd27, %f27;
	st.local.f64 	[%rd2], %fd27;
	{ // callseq 29, 0
	.param .b64 param0;
	st.param.b64 	[param0], %rd22;
	.param .b64 param1;
	st.param.b64 	[param1], %rd23;
	.param .b32 retval0;
	call.uni (retval0), 
	vprintf, 
	(
	param0, 
	param1
	);
	ld.param.b32 	%r70, [retval0];
	} // callseq 29
	ld.global.f32 	%f28, [%rd20+12];
	cvt.f64.f32 	%fd28, %f28;
	st.local.f64 	[%rd2], %fd28;
	{ // callseq 30, 0
	.param .b64 param0;
	st.param.b64 	[param0], %rd22;
	.param .b64 param1;
	st.param.b64 	[param1], %rd23;
	.param .b32 retval0;
	call.uni (retval0), 
	vprintf, 
	(
	param0, 
	param1
	);
	ld.param.b32 	%r72, [retval0];
	} // callseq 30
	add.s32 	%r80, %r80, 4;
$L__BB6_10:
	setp.eq.s32 	%p8, %r10, 0;
	@%p8 bra 	$L__BB6_13;
	mul.wide.u32 	%rd24, %r80, 4;
	add.s64 	%rd31, %rd1, %rd24;
	neg.s32 	%r82, %r10;
	mov.u64 	%rd25, $str$11;
	add.u64 	%rd27, %SP, 0;
$L__BB6_12:
	.pragma "nounroll";
	ld.global.f32 	%f29, [%rd31];
	cvt.f64.f32 	%fd29, %f29;
	st.local.f64 	[%rd2], %fd29;
	cvta.global.u64 	%rd26, %rd25;
	{ // callseq 31, 0
	.param .b64 param0;
	st.param.b64 	[param0], %rd26;
	.param .b64 param1;
	st.param.b64 	[param1], %rd27;
	.param .b32 retval0;
	call.uni (retval0), 
	vprintf, 
	(
	param0, 
	param1
	);
	ld.param.b32 	%r74, [retval0];
	} // callseq 31
	add.s64 	%rd31, %rd31, 4;
	add.s32 	%r82, %r82, 1;
	setp.ne.s32 	%p9, %r82, 0;
	@%p9 bra 	$L__BB6_12;
$L__BB6_13:
	mov.u64 	%rd28, $str$7;
	cvta.global.u64 	%rd29, %rd28;
	{ // callseq 32, 0
	.param .b64 param0;
	st.param.b64 	[param0], %rd29;
	.param .b64 param1;
	st.param.b64 	[param1], 0;
	.param .b32 retval0;
	call.uni (retval0), 
	vprintf, 
	(
	param0, 
	param1
	);
	ld.param.b32 	%r76, [retval0];
	} // callseq 32
	ret;

}


// ===== COMPILED SASS (sm_100) =====

	.target	sm_100

	.elftype	@"ET_EXEC"


//--------------------- .note.nv.tkinfo           --------------------------
	.section	.note.nv.tkinfo,"",@"SHT_NOTE"
	.sectionflags	@"SHF_NOTE_NV_TKINFO"
	.tkinfo
        /*0018*/ 	.word	0x00000002
        /*0030*/ 	.string	""
        /*0030*/ 	.string	"ptxas"
        /*0030*/ 	.string	"Cuda compilation tools, release 13.0, V13.0.88"
        /*0030*/ 	.string	"Build cuda_13.0.r13.0/compiler.36424714_0"
        /*0030*/ 	.string	"-arch sm_100 -m 64 "



//--------------------- .note.nv.cuinfo           --------------------------
	.section	.note.nv.cuinfo,"",@"SHT_NOTE"
	.sectionflags	@"SHF_NOTE_NV_CUINFO"
        /*0018*/ 	.short	0x0002
        /*001a*/ 	.short	0x0064
        /*001c*/ 	.short	0x0082
	.zero		2


//--------------------- .nv.info                  --------------------------
	.section	.nv.info,"",@"SHT_CUDA_INFO"
	.align	4


	//----- nvinfo : EIATTR_REGCOUNT
	.align		4
        /*0000*/ 	.byte	0x04, 0x2f
        /*0002*/ 	.short	(.L_6 - .L_5)
	.align		4
.L_5:
        /*0004*/ 	.word	index@(_Z9initGraphP5GraphiPP4Node)
        /*0008*/ 	.word	0x0000000a


	//----- nvinfo : EIATTR_FRAME_SIZE
	.align		4
.L_6:
        /*000c*/ 	.byte	0x04, 0x11
        /*000e*/ 	.short	(.L_8 - .L_7)
	.align		4
.L_7:
        /*0010*/ 	.word	index@(_Z9initGraphP5GraphiPP4Node)
        /*0014*/ 	.word	0x00000000


	//----- nvinfo : EIATTR_REGCOUNT
	.align		4
.L_8:
        /*0018*/ 	.byte	0x04, 0x2f
        /*001a*/ 	.short	(.L_10 - .L_9)
	.align		4
.L_9:
        /*001c*/ 	.word	index@(_Z12initEdgeListP4NodePii)
        /*0020*/ 	.word	0x0000000a


	//----- nvinfo : EIATTR_FRAME_SIZE
	.align		4
.L_10:
        /*0024*/ 	.byte	0x04, 0x11
        /*0026*/ 	.short	(.L_12 - .L_11)
	.align		4
.L_11:
        /*0028*/ 	.word	index@(_Z12initEdgeListP4NodePii)
        /*002c*/ 	.word	0x00000000


	//----- nvinfo : EIATTR_REGCOUNT
	.align		4
.L_12:
        /*0030*/ 	.byte	0x04, 0x2f
        /*0032*/ 	.short	(.L_14 - .L_13)
	.align		4
.L_13:
        /*0034*/ 	.word	index@(_Z8makeD_LLP4NodePiP5Graphi)
        /*0038*/ 	.word	0x0000001c


	//----- nvinfo : EIATTR_FRAME_SIZE
	.align		4
.L_14:
        /*003c*/ 	.byte	0x04, 0x11
        /*003e*/ 	.short	(.L_16 - .L_15)
	.align		4
.L_15:
        /*0040*/ 	.word	index@(_Z8makeD_LLP4NodePiP5Graphi)
        /*0044*/ 	.word	0x00000000


	//----- nvinfo : EIATTR_REGCOUNT
	.align		4
.L_16:
        /*0048*/ 	.byte	0x04, 0x2f
        /*004a*/ 	.short	(.L_18 - .L_17)
	.align		4
.L_17:
        /*004c*/ 	.word	index@(_Z9printD_LLP5Graph)
        /*0050*/ 	.word	0x0000001a


	//----- nvinfo : EIATTR_FRAME_SIZE
	.align		4
.L_18:
        /*0054*/ 	.byte	0x04, 0x11
        /*0056*/ 	.short	(.L_20 - .L_19)
	.align		4
.L_19:
        /*0058*/ 	.word	index@(_Z9printD_LLP5Graph)
        /*005c*/ 	.word	0x00000008


	//----- nvinfo : EIATTR_REGCOUNT
	.align		4
.L_20:
        /*0060*/ 	.byte	0x04, 0x2f
        /*0062*/ 	.short	(.L_22 - .L_21)
	.align		4
.L_21:
        /*0064*/ 	.word	index@(_Z4initPfi)
        /*0068*/ 	.word	0x0000000e


	//----- nvinfo : EIATTR_FRAME_SIZE
	.align		4
.L_22:
        /*006c*/ 	.byte	0x04, 0x11
        /*006e*/ 	.short	(.L_24 - .L_23)
	.align		4
.L_23:
        /*0070*/ 	.word	index@($__internal_1_$__cuda_sm20_dblrcp_rn_slowpath_v3)
        /*0074*/ 	.word	0x00000000


	//----- nvinfo : EIATTR_FRAME_SIZE
	.align		4
.L_24:
        /*0078*/ 	.byte	0x04, 0x11
        /*007a*/ 	.short	(.L_26 - .L_25)
	.align		4
.L_25:
        /*007c*/ 	.word	index@(_Z4initPfi)
        /*0080*/ 	.word	0x00000000


	//----- nvinfo : EIATTR_REGCOUNT
	.align		4
.L_26:
        /*0084*/ 	.byte	0x04, 0x2f
        /*0086*/ 	.short	(.L_28 - .L_27)
	.align		4
.L_27:
        /*0088*/ 	.word	index@(_Z9computePRP5GraphPiPfS2_)
        /*008c*/ 	.word	0x00000016


	//----- nvinfo : EIATTR_FRAME_SIZE
	.align		4
.L_28:
        /*0090*/ 	.byte	0x04, 0x11
        /*0092*/ 	.short	(.L_30 - .L_29)
	.align		4
.L_29:
        /*0094*/ 	.word	index@($__internal_0_$__cuda_sm3x_div_rn_noftz_f32_slowpath)
        /*0098*/ 	.word	0x00000000


	//----- nvinfo : EIATTR_FRAME_SIZE
	.align		4
.L_30:
        /*009c*/ 	.byte	0x04, 0x11
        /*009e*/ 	.short	(.L_32 - .L_31)
	.align		4
.L_31:
        /*00a0*/ 	.word	index@(_Z9computePRP5GraphPiPfS2_)
        /*00a4*/ 	.word	0x00000000


	//----- nvinfo : EIATTR_REGCOUNT
	.align		4
.L_32:
        /*00a8*/ 	.byte	0x04, 0x2f
        /*00aa*/ 	.short	(.L_34 - .L_33)
	.align		4
.L_33:
        /*00ac*/ 	.word	index@(_Z7printPRPfi)
        /*00b0*/ 	.word	0x0000001b


	//----- nvinfo : EIATTR_FRAME_SIZE
	.align		4
.L_34:
        /*00b4*/ 	.byte	0x04, 0x11
        /*00b6*/ 	.short	(.L_36 - .L_35)
	.align		4
.L_35:
        /*00b8*/ 	.word	index@(_Z7printPRPfi)
        /*00bc*/ 	.word	0x00000008


	//----- nvinfo : EIATTR_MIN_STACK_SIZE
	.align		4
.L_36:
        /*00c0*/ 	.byte	0x04, 0x12
        /*00c2*/ 	.short	(.L_38 - .L_37)
	.align		4
.L_37:
        /*00c4*/ 	.word	index@(_Z7printPRPfi)
        /*00c8*/ 	.word	0x00000008


	//----- nvinfo : EIATTR_MIN_STACK_SIZE
	.align		4
.L_38:
        /*00cc*/ 	.byte	0x04, 0x12
        /*00ce*/ 	.short	(.L_40 - .L_39)
	.align		4
.L_39:
        /*00d0*/ 	.word	index@(_Z9computePRP5GraphPiPfS2_)
        /*00d4*/ 	.word	0x00000000


	//----- nvinfo : EIATTR_MIN_STACK_SIZE
	.align		4
.L_40:
        /*00d8*/ 	.byte	0x04, 0x12
        /*00da*/ 	.short	(.L_42 - .L_41)
	.align		4
.L_41:
        /*00dc*/ 	.word	index@(_Z4initPfi)
        /*00e0*/ 	.word	0x00000000


	//----- nvinfo : EIATTR_MIN_STACK_SIZE
	.align		4
.L_42:
        /*00e4*/ 	.byte	0x04, 0x12
        /*00e6*/ 	.short	(.L_44 - .L_43)
	.align		4
.L_43:
        /*00e8*/ 	.word	index@(_Z9printD_LLP5Graph)
        /*00ec*/ 	.word	0x00000008


	//----- nvinfo : EIATTR_MIN_STACK_SIZE
	.align		4
.L_44:
        /*00f0*/ 	.byte	0x04, 0x12
        /*00f2*/ 	.short	(.L_46 - .L_45)
	.align		4
.L_45:
        /*00f4*/ 	.word	index@(_Z8makeD_LLP4NodePiP5Graphi)
        /*00f8*/ 	.word	0x00000000


	//----- nvinfo : EIATTR_MIN_STACK_SIZE
	.align		4
.L_46:
        /*00fc*/ 	.byte	0x04, 0x12
        /*00fe*/ 	.short	(.L_48 - .L_47)
	.align		4
.L_47:
        /*0100*/ 	.word	index@(_Z12initEdgeListP4NodePii)
        /*0104*/ 	.word	0x00000000


	//----- nvinfo : EIATTR_MIN_STACK_SIZE
	.align		4
.L_48:
        /*0108*/ 	.byte	0x04, 0x12
        /*010a*/ 	.short	(.L_50 - .L_49)
	.align		4
.L_49:
        /*010c*/ 	.word	index@(_Z9initGraphP5GraphiPP4Node)
        /*0110*/ 	.word	0x00000000
.L_50:


//--------------------- .nv.compat                --------------------------
	.section	.nv.compat,"",@"SHT_CUDA_COMPAT_INFO"
	.align	4
        /*0000*/ 	.byte	0x02, 0x09, 0x00, 0x00, 0x02, 0x02, 0x01, 0x00, 0x02, 0x05, 0x05, 0x00, 0x03, 0x07, 0x01, 0x01
        /*0010*/ 	.byte	0x02, 0x03, 0x00, 0x00, 0x02, 0x06, 0x01, 0x00, 0x04, 0x0b, 0x08, 0x00, 0x01, 0x00, 0x00, 0x00
        /*0020*/ 	.byte	0x00, 0x00, 0x00, 0x00


//--------------------- .nv.info._Z7printPRPfi    --------------------------
	.section	.nv.info._Z7printPRPfi,"",@"SHT_CUDA_INFO"
	.sectionflags	@""
	.align	4


	//----- nvinfo : EIATTR_CUDA_API_VERSION
	.align		4
        /*0000*/ 	.byte	0x04, 0x37
        /*0002*/ 	.short	(.L_52 - .L_51)
.L_51:
        /*0004*/ 	.word	0x00000082


	//----- nvinfo : EIATTR_KPARAM_INFO
	.align		4
.L_52:
        /*0008*/ 	.byte	0x04, 0x17
        /*000a*/ 	.short	(.L_54 - .L_53)
.L_53:
        /*000c*/ 	.word	0x00000000
        /*0010*/ 	.short	0x0001
        /*0012*/ 	.short	0x0008
        /*0014*/ 	.byte	0x00, 0xf0, 0x11, 0x00


	//----- nvinfo : EIATTR_KPARAM_INFO
	.align		4
.L_54:
        /*0018*/ 	.byte	0x04, 0x17
        /*001a*/ 	.short	(.L_56 - .L_55)
.L_55:
        /*001c*/ 	.word	0x00000000
        /*0020*/ 	.short	0x0000
        /*0022*/ 	.short	0x0000
        /*0024*/ 	.byte	0x00, 0xf5, 0x21, 0x00


	//----- nvinfo : EIATTR_SPARSE_MMA_MASK
	.align		4
.L_56:
        /*0028*/ 	.byte	0x03, 0x50
        /*002a*/ 	.short	0x0000


	//----- nvinfo : EIATTR_MAXREG_COUNT
	.align		4
        /*002c*/ 	.byte	0x03, 0x1b
        /*002e*/ 	.short	0x00ff


	//----- nvinfo : EIATTR_EXTERNS
	.align		4
        /*0030*/ 	.byte	0x04, 0x0f
        /*0032*/ 	.short	(.L_58 - .L_57)


	//   ....[0]....
	.align		4
.L_57:
        /*0034*/ 	.word	index@(vprintf)


	//----- nvinfo : EIATTR_MERCURY_ISA_VERSION
	.align		4
.L_58:
        /*0038*/ 	.byte	0x03, 0x5f
        /*003a*/ 	.short	0x0101


	//----- nvinfo : EIATTR_VRC_CTA_INIT_COUNT
	.align		4
        /*003c*/ 	.byte	0x02, 0x4a
	.zero		1
	.zero		1


	//----- nvinfo : EIATTR_SYSCALL_OFFSETS
	.align		4
        /*0040*/ 	.byte	0x04, 0x46
        /*0042*/ 	.short	(.L_60 - .L_59)


	//   ....[0]....
.L_59:
        /*0044*/ 	.word	0x00000260


	//   ....[1]....
        /*0048*/ 	.word	0x00000310


	//   ....[2]....
        /*004c*/ 	.word	0x000003c0


	//   ....[3]....
        /*0050*/ 	.word	0x00000470


	//   ....[4]....
        /*0054*/ 	.word	0x00000520


	//   ....[5]....
        /*0058*/ 	.word	0x000005d0


	//   ....[6]....
        /*005c*/ 	.word	0x00000680


	//   ....[7]....
        /*0060*/ 	.word	0x00000730


	//   ....[8]....
        /*0064*/ 	.word	0x000007e0


	//   ....[9]....
        /*0068*/ 	.word	0x00000890


	//   ....[10]....
        /*006c*/ 	.word	0x00000940


	//   ....[11]....
        /*0070*/ 	.word	0x000009f0


	//   ....[12]....
        /*0074*/ 	.word	0x00000aa0


	//   ....[13]....
        /*0078*/ 	.word	0x00000b50


	//   ....[14]....
        /*007c*/ 	.word	0x00000c00


	//   ....[15]....
        /*0080*/ 	.word	0x00000cb0


	//   ....[16]....
        /*0084*/ 	.word	0x00000e50


	//   ....[17]....
        /*0088*/ 	.word	0x00000f00


	//   ....[18]....
        /*008c*/ 	.word	0x00000fb0


	//   ....[19]....
        /*0090*/ 	.word	0x00001060


	//   ....[20]....
        /*0094*/ 	.word	0x00001110


	//   ....[21]....
        /*0098*/ 	.word	0x000011c0


	//   ....[22]....
        /*009c*/ 	.word	0x00001270


	//   ....[23]....
        /*00a0*/ 	.word	0x00001320


	//   ....[24]....
        /*00a4*/ 	.word	0x00001470


	//   ....[25]....
        /*00a8*/ 	.word	0x00001520


	//   ....[26]....
        /*00ac*/ 	.word	0x000015d0


	//   ....[27]....
        /*00b0*/ 	.word	0x00001680


	//   ....[28]....
        /*00b4*/ 	.word	0x000017d0


	//   ....[29]....
        /*00b8*/ 	.word	0x000018a0


	//----- nvinfo : EIATTR_EXIT_INSTR_OFFSETS
	.align		4
.L_60:
        /*00bc*/ 	.byte	0x04, 0x1c
        /*00be*/ 	.short	(.L_62 - .L_61)


	//   ....[0]....
.L_61:
        /*00c0*/ 	.word	0x000018b0


	//----- nvinfo : EIATTR_CRS_STACK_SIZE
	.align		4
.L_62:
        /*00c4*/ 	.byte	0x04, 0x1e
        /*00c6*/ 	.short	(.L_64 - .L_63)
.L_63:
        /*00c8*/ 	.word	0x00000000


	//----- nvinfo : EIATTR_CBANK_PARAM_SIZE
	.align		4
.L_64:
        /*00cc*/ 	.byte	0x03, 0x19
        /*00ce*/ 	.short	0x000c


	//----- nvinfo : EIATTR_PARAM_CBANK
	.align		4
        /*00d0*/ 	.byte	0x04, 0x0a
        /*00d2*/ 	.short	(.L_66 - .L_65)
	.align		4
.L_65:
        /*00d4*/ 	.word	index@(.nv.constant0._Z7printPRPfi)
        /*00d8*/ 	.short	0x0380
        /*00da*/ 	.short	0x000c


	//----- nvinfo : EIATTR_SW_WAR
	.align		4
.L_66:
        /*00dc*/ 	.byte	0x04, 0x36
        /*00de*/ 	.short	(.L_68 - .L_67)
.L_67:
        /*00e0*/ 	.word	0x00000008
.L_68:


//--------------------- .nv.info._Z9computePRP5GraphPiPfS2_ --------------------------
	.section	.nv.info._Z9computePRP5GraphPiPfS2_,"",@"SHT_CUDA_INFO"
	.sectionflags	@""
	.align	4


	//----- nvinfo : EIATTR_CUDA_API_VERSION
	.align		4
        /*0000*/ 	.byte	0x04, 0x37
        /*0002*/ 	.short	(.L_70 - .L_69)
.L_69:
        /*0004*/ 	.word	0x00000082


	//----- nvinfo : EIATTR_KPARAM_INFO
	.align		4
.L_70:
        /*0008*/ 	.byte	0x04, 0x17
        /*000a*/ 	.short	(.L_72 - .L_71)
.L_71:
        /*000c*/ 	.word	0x00000000
        /*0010*/ 	.short	0x0003
        /*0012*/ 	.short	0x0018
        /*0014*/ 	.byte	0x00, 0xf5, 0x21, 0x00


	//----- nvinfo : EIATTR_KPARAM_INFO
	.align		4
.L_72:
        /*0018*/ 	.byte	0x04, 0x17
        /*001a*/ 	.short	(.L_74 - .L_73)
.L_73:
        /*001c*/ 	.word	0x00000000
        /*0020*/ 	.short	0x0002
        /*0022*/ 	.short	0x0010
        /*0024*/ 	.byte	0x00, 0xf5, 0x21, 0x00


	//----- nvinfo : EIATTR_KPARAM_INFO
	.align		4
.L_74:
        /*0028*/ 	.byte	0x04, 0x17
        /*002a*/ 	.short	(.L_76 - .L_75)
.L_75:
        /*002c*/ 	.word	0x00000000
        /*0030*/ 	.short	0x0001
        /*0032*/ 	.short	0x0008
        /*0034*/ 	.byte	0x00, 0xf5, 0x21, 0x00


	//----- nvinfo : EIATTR_KPARAM_INFO
	.align		4
.L_76:
        /*0038*/ 	.byte	0x04, 0x17
        /*003a*/ 	.short	(.L_78 - .L_77)
.L_77:
        /*003c*/ 	.word	0x00000000
        /*0040*/ 	.short	0x0000
        /*0042*/ 	.short	0x0000
        /*0044*/ 	.byte	0x00, 0xf5, 0x21, 0x00


	//----- nvinfo : EIATTR_SPARSE_MMA_MASK
	.align		4
.L_78:
        /*0048*/ 	.byte	0x03, 0x50
        /*004a*/ 	.short	0x0000


	//----- nvinfo : EIATTR_MAXREG_COUNT
	.align		4
        /*004c*/ 	.byte	0x03, 0x1b
        /*004e*/ 	.short	0x00ff


	//----- nvinfo : EIATTR_MERCURY_ISA_VERSION
	.align		4
        /*0050*/ 	.byte	0x03, 0x5f
        /*0052*/ 	.short	0x0101


	//----- nvinfo : EIATTR_VRC_CTA_INIT_COUNT
	.align		4
        /*0054*/ 	.byte	0x02, 0x4a
	.zero		1
	.zero		1


	//----- nvinfo : EIATTR_EXIT_INSTR_OFFSETS
	.align		4
        /*0058*/ 	.byte	0x04, 0x1c
        /*005a*/ 	.short	(.L_80 - .L_79)


	//   ....[0]....
.L_79:
        /*005c*/ 	.word	0x00000090


	//   ....[1]....
        /*0060*/ 	.word	0x00000460


	//----- nvinfo : EIATTR_CRS_STACK_SIZE
	.align		4
.L_80:
        /*0064*/ 	.byte	0x04, 0x1e
        /*0066*/ 	.short	(.L_82 - .L_81)
.L_81:
        /*0068*/ 	.word	0x00000000


	//----- nvinfo : EIATTR_CBANK_PARAM_SIZE
	.align		4
.L_82:
        /*006c*/ 	.byte	0x03, 0x19
        /*006e*/ 	.short	0x0020


	//----- nvinfo : EIATTR_PARAM_CBANK
	.align		4
        /*0070*/ 	.byte	0x04, 0x0a
        /*0072*/ 	.short	(.L_84 - .L_83)
	.align		4
.L_83:
        /*0074*/ 	.word	index@(.nv.constant0._Z9computePRP5GraphPiPfS2_)
        /*0078*/ 	.short	0x0380
        /*007a*/ 	.short	0x0020


	//----- nvinfo : EIATTR_SW_WAR
	.align		4
.L_84:
        /*007c*/ 	.byte	0x04, 0x36
        /*007e*/ 	.short	(.L_86 - .L_85)
.L_85:
        /*0080*/ 	.word	0x00000008
.L_86:


//--------------------- .nv.info._Z4initPfi       --------------------------
	.section	.nv.info._Z4initPfi,"",@"SHT_CUDA_INFO"
	.sectionflags	@""
	.align	4


	//----- nvinfo : EIATTR_CUDA_API_VERSION
	.align		4
        /*0000*/ 	.byte	0x04, 0x37
        /*0002*/ 	.short	(.L_88 - .L_87)
.L_87:
        /*0004*/ 	.word	0x00000082


	//----- nvinfo : EIATTR_KPARAM_INFO
	.align		4
.L_88:
        /*0008*/ 	.byte	0x04, 0x17
        /*000a*/ 	.short	(.L_90 - .L_89)
.L_89:
        /*000c*/ 	.word	0x00000000
        /*0010*/ 	.short	0x0001
        /*0012*/ 	.short	0x0008
        /*0014*/ 	.byte	0x00, 0xf0, 0x11, 0x00


	//----- nvinfo : EIATTR_KPARAM_INFO
	.align		4
.L_90:
        /*0018*/ 	.byte	0x04, 0x17
        /*001a*/ 	.short	(.L_92 - .L_91)
.L_91:
        /*001c*/ 	.word	0x00000000
        /*0020*/ 	.short	0x0000
        /*0022*/ 	.short	0x0000
        /*0024*/ 	.byte	0x00, 0xf5, 0x21, 0x00


	//----- nvinfo : EIATTR_SPARSE_MMA_MASK
	.align		4
.L_92:
        /*0028*/ 	.byte	0x03, 0x50
        /*002a*/ 	.short	0x0000


	//----- nvinfo : EIATTR_MAXREG_COUNT
	.align		4
        /*002c*/ 	.byte	0x03, 0x1b
        /*002e*/ 	.short	0x00ff


	//----- nvinfo : EIATTR_MERCURY_ISA_VERSION
	.align		4
        /*0030*/ 	.byte	0x03, 0x5f
        /*0032*/ 	.short	0x0101


	//----- nvinfo : EIATTR_VRC_CTA_INIT_COUNT
	.align		4
        /*0034*/ 	.byte	0x02, 0x4a
	.zero		1
	.zero		1


	//----- nvinfo : EIATTR_EXIT_INSTR_OFFSETS
	.align		4
        /*0038*/ 	.byte	0x04, 0x1c
        /*003a*/ 	.short	(.L_94 - .L_93)


	//   ....[0]....
.L_93:
        /*003c*/ 	.word	0x00000070


	//   ....[1]....
        /*0040*/ 	.word	0x000001b0


	//----- nvinfo : EIATTR_CRS_STACK_SIZE
	.align		4
.L_94:
        /*0044*/ 	.byte	0x04, 0x1e
        /*0046*/ 	.short	(.L_96 - .L_95)
.L_95:
        /*0048*/ 	.word	0x00000000


	//----- nvinfo : EIATTR_CBANK_PARAM_SIZE
	.align		4
.L_96:
        /*004c*/ 	.byte	0x03, 0x19
        /*004e*/ 	.short	0x000c


	//----- nvinfo : EIATTR_PARAM_CBANK
	.align		4
        /*0050*/ 	.byte	0x04, 0x0a
        /*0052*/ 	.short	(.L_98 - .L_97)
	.align		4
.L_97:
        /*0054*/ 	.word	index@(.nv.constant0._Z4initPfi)
        /*0058*/ 	.short	0x0380
        /*005a*/ 	.short	0x000c


	//----- nvinfo : EIATTR_SW_WAR
	.align		4
.L_98:
        /*005c*/ 	.byte	0x04, 0x36
        /*005e*/ 	.short	(.L_100 - .L_99)
.L_99:
        /*0060*/ 	.word	0x00000008
.L_100:


//--------------------- .nv.info._Z9printD_LLP5Graph --------------------------
	.section	.nv.info._Z9printD_LLP5Graph,"",@"SHT_CUDA_INFO"
	.sectionflags	@""
	.align	4


	//----- nvinfo : EIATTR_CUDA_API_VERSION
	.align		4
        /*0000*/ 	.byte	0x04, 0x37
        /*0002*/ 	.short	(.L_102 - .L_101)
.L_101:
        /*0004*/ 	.word	0x00000082


	//----- nvinfo : EIATTR_KPARAM_INFO
	.align		4
.L_102:
        /*0008*/ 	.byte	0x04, 0x17
        /*000a*/ 	.short	(.L_104 - .L_103)
.L_103:
        /*000c*/ 	.word	0x00000000
        /*0010*/ 	.short	0x0000
        /*0012*/ 	.short	0x0000
        /*0014*/ 	.byte	0x00, 0xf5, 0x21, 0x00


	//----- nvinfo : EIATTR_SPARSE_MMA_MASK
	.align		4
.L_104:
        /*0018*/ 	.byte	0x03, 0x50
        /*001a*/ 	.short	0x0000


	//----- nvinfo : EIATTR_MAXREG_COUNT
	.align		4
        /*001c*/ 	.byte	0x03, 0x1b
        /*001e*/ 	.short	0x00ff


	//----- nvinfo : EIATTR_EXTERNS
	.align		4
        /*0020*/ 	.byte	0x04, 0x0f
        /*0022*/ 	.short	(.L_106 - .L_105)


	//   ....[0]....
	.align		4
.L_105:
        /*0024*/ 	.word	index@(vprintf)


	//----- nvinfo : EIATTR_MERCURY_ISA_VERSION
	.align		4
.L_106:
        /*0028*/ 	.byte	0x03, 0x5f
        /*002a*/ 	.short	0x0101


	//----- nvinfo : EIATTR_VRC_CTA_INIT_COUNT
	.align		4
        /*002c*/ 	.byte	0x02, 0x4a
	.zero		1
	.zero		1


	//----- nvinfo : EIATTR_SYSCALL_OFFSETS
	.align		4
        /*0030*/ 	.byte	0x04, 0x46
        /*0032*/ 	.short	(.L_108 - .L_107)


	//   ....[0]....
.L_107:
        /*0034*/ 	.word	0x000001c0


	//   ....[1]....
        /*0038*/ 	.word	0x000002b0


	//   ....[2]....
        /*003c*/ 	.word	0x00000380


	//----- nvinfo : EIATTR_EXIT_INSTR_OFFSETS
	.align		4
.L_108:
        /*0040*/ 	.byte	0x04, 0x1c
        /*0042*/ 	.short	(.L_110 - .L_109)


	//   ....[0]....
.L_109:
        /*0044*/ 	.word	0x00000090


	//   ....[1]....
        /*0048*/ 	.word	0x000003b0


	//----- nvinfo : EIATTR_CRS_STACK_SIZE
	.align		4
.L_110:
        /*004c*/ 	.byte	0x04, 0x1e
        /*004e*/ 	.short	(.L_112 - .L_111)
.L_111:
        /*0050*/ 	.word	0x00000000


	//----- nvinfo : EIATTR_CBANK_PARAM_SIZE
	.align		4
.L_112:
        /*0054*/ 	.byte	0x03, 0x19
        /*0056*/ 	.short	0x0008


	//----- nvinfo : EIATTR_PARAM_CBANK
	.align		4
        /*0058*/ 	.byte	0x04, 0x0a
        /*005a*/ 	.short	(.L_114 - .L_113)
	.align		4
.L_113:
        /*005c*/ 	.word	index@(.nv.constant0._Z9printD_LLP5Graph)
        /*0060*/ 	.short	0x0380
        /*0062*/ 	.short	0x0008


	//----- nvinfo : EIATTR_SW_WAR
	.align		4
.L_114:
        /*0064*/ 	.byte	0x04, 0x36
        /*0066*/ 	.short	(.L_116 - .L_115)
.L_115:
        /*0068*/ 	.word	0x00000008
.L_116:


//--------------------- .nv.info._Z8makeD_LLP4NodePiP5Graphi --------------------------
	.section	.nv.info._Z8makeD_LLP4NodePiP5Graphi,"",@"SHT_CUDA_INFO"
	.sectionflags	@""
	.align	4


	//----- nvinfo : EIATTR_CUDA_API_VERSION
	.align		4
        /*0000*/ 	.byte	0x04, 0x37
        /*0002*/ 	.short	(.L_118 - .L_117)
.L_117:
        /*0004*/ 	.word	0x00000082


	//----- nvinfo : EIATTR_KPARAM_INFO
	.align		4
.L_118:
        /*0008*/ 	.byte	0x04, 0x17
        /*000a*/ 	.short	(.L_120 - .L_119)
.L_119:
        /*000c*/ 	.word	0x00000000
        /*0010*/ 	.short	0x0003
        /*0012*/ 	.short	0x0018
        /*0014*/ 	.byte	0x00, 0xf0, 0x11, 0x00


	//----- nvinfo : EIATTR_KPARAM_INFO
	.align		4
.L_120:
        /*0018*/ 	.byte	0x04, 0x17
        /*001a*/ 	.short	(.L_122 - .L_121)
.L_121:
        /*001c*/ 	.word	0x00000000
        /*0020*/ 	.short	0x0002
        /*0022*/ 	.short	0x0010
        /*0024*/ 	.byte	0x00, 0xf5, 0x21, 0x00


	//----- nvinfo : EIATTR_KPARAM_INFO
	.align		4
.L_122:
        /*0028*/ 	.byte	0x04, 0x17
        /*002a*/ 	.short	(.L_124 - .L_123)
.L_123:
        /*002c*/ 	.word	0x00000000
        /*0030*/ 	.short	0x0001
        /*0032*/ 	.short	0x0008
        /*0034*/ 	.byte	0x00, 0xf5, 0x21, 0x00


	//----- nvinfo : EIATTR_KPARAM_INFO
	.align		4
.L_124:
        /*0038*/ 	.byte	0x04, 0x17
        /*003a*/ 	.short	(.L_126 - .L_125)
.L_125:
        /*003c*/ 	.word	0x00000000
        /*0040*/ 	.short	0x0000
        /*0042*/ 	.short	0x0000
        /*0044*/ 	.byte	0x00, 0xf5, 0x21, 0x00


	//----- nvinfo : EIATTR_SPARSE_MMA_MASK
	.align		4
.L_126:
        /*0048*/ 	.byte	0x03, 0x50
        /*004a*/ 	.short	0x0000


	//----- nvinfo : EIATTR_MAXREG_COUNT
	.align		4
        /*004c*/ 	.byte	0x03, 0x1b
        /*004e*/ 	.short	0x00ff


	//----- nvinfo : EIATTR_MERCURY_ISA_VERSION
	.align		4
        /*0050*/ 	.byte	0x03, 0x5f
        /*0052*/ 	.short	0x0101


	//----- nvinfo : EIATTR_VRC_CTA_INIT_COUNT
	.align		4
        /*0054*/ 	.byte	0x02, 0x4a
	.zero		1
	.zero		1


	//----- nvinfo : EIATTR_EXIT_INSTR_OFFSETS
	.align		4
        /*0058*/ 	.byte	0x04, 0x1c
        /*005a*/ 	.short	(.L_128 - .L_127)


	//   ....[0]....
.L_127:
        /*005c*/ 	.word	0x00000090


	//   ....[1]....
        /*0060*/ 	.word	0x000000f0


	//   ....[2]....
        /*0064*/ 	.word	0x000002d0


	//   ....[3]....
        /*0068*/ 	.word	0x000005a0


	//----- nvinfo : EIATTR_CRS_STACK_SIZE
	.align		4
.L_128:
        /*006c*/ 	.byte	0x04, 0x1e
        /*006e*/ 	.short	(.L_130 - .L_129)
.L_129:
        /*0070*/ 	.word	0x00000000


	//----- nvinfo : EIATTR_CBANK_PARAM_SIZE
	.align		4
.L_130:
        /*0074*/ 	.byte	0x03, 0x19
        /*0076*/ 	.short	0x001c


	//----- nvinfo : EIATTR_PARAM_CBANK
	.align		4
        /*0078*/ 	.byte	0x04, 0x0a
        /*007a*/ 	.short	(.L_132 - .L_131)
	.align		4
.L_131:
        /*007c*/ 	.word	index@(.nv.constant0._Z8makeD_LLP4NodePiP5Graphi)
        /*0080*/ 	.short	0x0380
        /*0082*/ 	.short	0x001c


	//----- nvinfo : EIATTR_SW_WAR
	.align		4
.L_132:
        /*0084*/ 	.byte	0x04, 0x36
        /*0086*/ 	.short	(.L_134 - .L_133)
.L_133:
        /*0088*/ 	.word	0x00000008
.L_134:


//--------------------- .nv.info._Z12initEdgeListP4NodePii --------------------------
	.section	.nv.info._Z12initEdgeListP4NodePii,"",@"SHT_CUDA_INFO"
	.sectionflags	@""
	.align	4


	//----- nvinfo : EIATTR_CUDA_API_VERSION
	.align		4
        /*0000*/ 	.byte	0x04, 0x37
        /*0002*/ 	.short	(.L_136 - .L_135)
.L_135:
        /*0004*/ 	.word	0x00000082


	//----- nvinfo : EIATTR_KPARAM_INFO
	.align		4
.L_136:
        /*0008*/ 	.byte	0x04, 0x17
        /*000a*/ 	.short	(.L_138 - .L_137)
.L_137:
        /*000c*/ 	.word	0x00000000
        /*0010*/ 	.short	0x0002
        /*0012*/ 	.short	0x0010
        /*0014*/ 	.byte	0x00, 0xf0, 0x11, 0x00


	//----- nvinfo : EIATTR_KPARAM_INFO
	.align		4
.L_138:
        /*0018*/ 	.byte	0x04, 0x17
        /*001a*/ 	.short	(.L_140 - .L_139)
.L_139:
        /*001c*/ 	.word	0x00000000
        /*0020*/ 	.short	0x0001
        /*0022*/ 	.short	0x0008
        /*0024*/ 	.byte	0x00, 0xf5, 0x21, 0x00


	//----- nvinfo : EIATTR_KPARAM_INFO
	.align		4
.L_140:
        /*0028*/ 	.byte	0x04, 0x17
        /*002a*/ 	.short	(.L_142 - .L_141)
.L_141:
        /*002c*/ 	.word	0x00000000
        /*0030*/ 	.short	0x0000
        /*0032*/ 	.short	0x0000
        /*0034*/ 	.byte	0x00, 0xf5, 0x21, 0x00


	//----- nvinfo : EIATTR_SPARSE_MMA_MASK
	.align		4
.L_142:
        /*0038*/ 	.byte	0x03, 0x50
        /*003a*/ 	.short	0x0000


	//----- nvinfo : EIATTR_MAXREG_COUNT
	.align		4
        /*003c*/ 	.byte	0x03, 0x1b
        /*003e*/ 	.short	0x00ff


	//----- nvinfo : EIATTR_MERCURY_ISA_VERSION
	.align		4
        /*0040*/ 	.byte	0x03, 0x5f
        /*0042*/ 	.short	0x0101


	//----- nvinfo : EIATTR_VRC_CTA_INIT_COUNT
	.align		4
        /*0044*/ 	.byte	0x02, 0x4a
	.zero		1
	.zero		1


	//----- nvinfo : EIATTR_EXIT_INSTR_OFFSETS
	.align		4
        /*0048*/ 	.byte	0x04, 0x1c
        /*004a*/ 	.short	(.L_144 - .L_143)


	//   ....[0]....
.L_143:
        /*004c*/ 	.word	0x00000070


	//   ....[1]....
        /*0050*/ 	.word	0x000000f0


	//----- nvinfo : EIATTR_CBANK_PARAM_SIZE
	.align		4
.L_144:
        /*0054*/ 	.byte	0x03, 0x19
        /*0056*/ 	.short	0x0014


	//----- nvinfo : EIATTR_PARAM_CBANK
	.align		4
        /*0058*/ 	.byte	0x04, 0x0a
        /*005a*/ 	.short	(.L_146 - .L_145)
	.align		4
.L_145:
        /*005c*/ 	.word	index@(.nv.constant0._Z12initEdgeListP4NodePii)
        /*0060*/ 	.short	0x0380
        /*0062*/ 	.short	0x0014


	//----- nvinfo : EIATTR_SW_WAR
	.align		4
.L_146:
        /*0064*/ 	.byte	0x04, 0x36
        /*0066*/ 	.short	(.L_148 - .L_147)
.L_147:
        /*0068*/ 	.word	0x00000008
.L_148:


//--------------------- .nv.info._Z9initGraphP5GraphiPP4Node --------------------------
	.section	.nv.info._Z9initGraphP5GraphiPP4Node,"",@"SHT_CUDA_INFO"
	.sectionflags	@""
	.align	4


	//----- nvinfo : EIATTR_CUDA_API_VERSION
	.align		4
        /*0000*/ 	.byte	0x04, 0x37
        /*0002*/ 	.short	(.L_150 - .L_149)
.L_149:
        /*0004*/ 	.word	0x00000082


	//----- nvinfo : EIATTR_KPARAM_INFO
	.align		4
.L_150:
        /*0008*/ 	.byte	0x04, 0x17
        /*000a*/ 	.short	(.L_152 - .L_151)
.L_151:
        /*000c*/ 	.word	0x00000000
        /*0010*/ 	.short	0x0002
        /*0012*/ 	.short	0x0010
        /*0014*/ 	.byte	0x00, 0xf5, 0x21, 0x00


	//----- nvinfo : EIATTR_KPARAM_INFO
	.align		4
.L_152:
        /*0018*/ 	.byte	0x04, 0x17
        /*001a*/ 	.short	(.L_154 - .L_153)
.L_153:
        /*001c*/ 	.word	0x00000000
        /*0020*/ 	.short	0x0001
        /*0022*/ 	.short	0x0008
        /*0024*/ 	.byte	0x00, 0xf0, 0x11, 0x00


	//----- nvinfo : EIATTR_KPARAM_INFO
	.align		4
.L_154:
        /*0028*/ 	.byte	0x04, 0x17
        /*002a*/ 	.short	(.L_156 - .L_155)
.L_155:
        /*002c*/ 	.word	0x00000000
        /*0030*/ 	.short	0x0000
        /*0032*/ 	.short	0x0000
        /*0034*/ 	.byte	0x00, 0xf5, 0x21, 0x00


	//----- nvinfo : EIATTR_SPARSE_MMA_MASK
	.align		4
.L_156:
        /*0038*/ 	.byte	0x03, 0x50
        /*003a*/ 	.short	0x0000


	//----- nvinfo : EIATTR_MAXREG_COUNT
	.align		4
        /*003c*/ 	.byte	0x03, 0x1b
        /*003e*/ 	.short	0x00ff


	//----- nvinfo : EIATTR_MERCURY_ISA_VERSION
	.align		4
        /*0040*/ 	.byte	0x03, 0x5f
        /*0042*/ 	.short	0x0101


	//----- nvinfo : EIATTR_VRC_CTA_INIT_COUNT
	.align		4
        /*0044*/ 	.byte	0x02, 0x4a
	.zero		1
	.zero		1


	//----- nvinfo : EIATTR_EXIT_INSTR_OFFSETS
	.align		4
        /*0048*/ 	.byte	0x04, 0x1c
        /*004a*/ 	.short	(.L_158 - .L_157)


	//   ....[0]....
.L_157:
        /*004c*/ 	.word	0x000000c0


	//   ....[1]....
        /*0050*/ 	.word	0x000000f0


	//----- nvinfo : EIATTR_CBANK_PARAM_SIZE
	.align		4
.L_158:
        /*0054*/ 	.byte	0x03, 0x19
        /*0056*/ 	.short	0x0018


	//----- nvinfo : EIATTR_PARAM_CBANK
	.align		4
        /*0058*/ 	.byte	0x04, 0x0a
        /*005a*/ 	.short	(.L_160 - .L_159)
	.align		4
.L_159:
        /*005c*/ 	.word	index@(.nv.constant0._Z9initGraphP5GraphiPP4Node)
        /*0060*/ 	.short	0x0380
        /*0062*/ 	.short	0x0018


	//----- nvinfo : EIATTR_SW_WAR
	.align		4
.L_160:
        /*0064*/ 	.byte	0x04, 0x36
        /*0066*/ 	.short	(.L_162 - .L_161)
.L_161:
        /*0068*/ 	.word	0x00000008
.L_162:


//--------------------- .nv.callgraph             --------------------------
	.section	.nv.callgraph,"",@"SHT_CUDA_CALLGRAPH"
	.align	4
	.sectionentsize	8
	.align		4
        /*0000*/ 	.word	0x00000000
	.align		4
        /*0004*/ 	.word	0xffffffff
	.align		4
        /*0008*/ 	.word	index@(_Z7printPRPfi)
	.align		4
        /*000c*/ 	.word	index@(vprintf)
	.align		4
        /*0010*/ 	.word	index@(_Z9printD_LLP5Graph)
	.align		4
        /*0014*/ 	.word	index@(vprintf)
	.align		4
        /*0018*/ 	.word	0x00000000
	.align		4
        /*001c*/ 	.word	0xfffffffe
	.align		4
        /*0020*/ 	.word	0x00000000
	.align		4
        /*0024*/ 	.word	0xfffffffd
	.align		4
        /*0028*/ 	.word	0x00000000
	.align		4
        /*002c*/ 	.word	0xfffffffc


//--------------------- .nv.constant4             --------------------------
	.section	.nv.constant4,"a",@progbits
	.align	8
	.align		8
.nv.constant4:
        /*0000*/ 	.dword	vprintf
	.align		8
        /*0008*/ 	.dword	d
	.align		8
        /*0010*/ 	.dword	$str$5
	.align		8
        /*0018*/ 	.dword	$str$6
	.align		8
        /*0020*/ 	.dword	$str$7
	.align		8
        /*0028*/ 	.dword	$str$11


//--------------------- .text._Z7printPRPfi       --------------------------
	.section	.text._Z7printPRPfi,"ax",@progbits
	.align	128
        .global         _Z7printPRPfi
        .type           _Z7printPRPfi,@function
        .size           _Z7printPRPfi,(.L_x_80 - _Z7printPRPfi)
        .other          _Z7printPRPfi,@"STO_CUDA_ENTRY STV_DEFAULT"
_Z7printPRPfi:
.text._Z7printPRPfi:
[----:B------:R-:W0:Y:S01]  /*0000*/  LDC R1, c[0x0][0x37c] ;  /* 0x0000df00ff017b82 */ /* 0x000e220000000800 */
[----:B------:R-:W1:Y:S01]  /*0010*/  LDCU UR4, c[0x0][0x388] ;  /* 0x00007100ff0477ac */ /* 0x000e620008000800 */
[----:B0-----:R-:W-:Y:S01]  /*0020*/  VIADD R1, R1, 0xfffffff8 ;  /* 0xfffffff801017836 */ /* 0x001fe20000000000 */
[----:B------:R-:W0:Y:S01]  /*0030*/  LDCU UR5, c[0x0][0x2f8] ;  /* 0x00005f00ff0577ac */ /* 0x000e220008000800 */
[----:B------:R-:W2:Y:S01]  /*0040*/  LDCU UR6, c[0x0][0x2fc] ;  /* 0x00005f80ff0677ac */ /* 0x000ea20008000800 */
[----:B-1----:R-:W-:Y:S02]  /*0050*/  UISETP.GE.AND UP0, UPT, UR4, 0x1, UPT ;  /* 0x000000010400788c */ /* 0x002fe4000bf06270 */
[----:B0-----:R-:W-:-:S05]  /*0060*/  IADD3 R18, P0, PT, R1, UR5, RZ ;  /* 0x0000000501127c10 */ /* 0x001fca000ff1e0ff */
[----:B--2---:R-:W-:Y:S02]  /*0070*/  IMAD.X R2, RZ, RZ, UR6, P0 ;  /* 0x00000006ff027e24 */ /* 0x004fe400080e06ff */
[----:B------:R-:W-:Y:S06]  /*0080*/  BRA.U !UP0, `(.L_x_0) ;  /* 0x0000001508e87547 */ /* 0x000fec000b800000 */
[----:B------:R-:W-:Y:S01]  /*0090*/  UISETP.GE.U32.AND UP0, UPT, UR4, 0x10, UPT ;  /* 0x000000100400788c */ /* 0x000fe2000bf06070 */
[----:B------:R-:W-:Y:S01]  /*00a0*/  IMAD.MOV.U32 R19, RZ, RZ, RZ ;  /* 0x000000ffff137224 */ /* 0x000fe200078e00ff */
[----:B------:R-:W0:Y:S01]  /*00b0*/  LDCU.64 UR36, c[0x0][0x358] ;  /* 0x00006b00ff2477ac */ /* 0x000e220008000a00 */
[----:B------:R-:W-:-:S06]  /*00c0*/  ULOP3.LUT UR38, UR4, 0xf, URZ, 0xc0, !UPT ;  /* 0x0000000f04267892 */ /* 0x000fcc000f8ec0ff */
[----:B------:R-:W-:Y:S06]  /*00d0*/  BRA.U !UP0, `(.L_x_1) ;  /* 0x0000000d080c7547 */ /* 0x000fec000b800000 */
[----:B------:R-:W1:Y:S01]  /*00e0*/  LDCU.64 UR6, c[0x0][0x380] ;  /* 0x00007000ff0677ac */ /* 0x000e620008000a00 */
[----:B------:R-:W-:Y:S01]  /*00f0*/  BSSY.RECONVERGENT B6, `(.L_x_1) ;  /* 0x00000c1000067945 */ /* 0x000fe20003800200 */
[----:B------:R-:W-:-:S04]  /*0100*/  ULOP3.LUT UR4, UR4, 0x7ffffff0, URZ, 0xc0, !UPT ;  /* 0x7ffffff004047892 */ /* 0x000fc8000f8ec0ff */
[----:B------:R-:W-:Y:S02]  /*0110*/  UIADD3 UR8, UPT, UPT, -UR4, URZ, URZ ;  /* 0x000000ff04087290 */ /* 0x000fe4000fffe1ff */
[----:B------:R-:W-:-:S04]  /*0120*/  MOV R19, UR4 ;  /* 0x0000000400137c02 */ /* 0x000fc80008000f00 */
[----:B------:R-:W-:Y:S01]  /*0130*/  IMAD.U32 R23, RZ, RZ, UR8 ;  /* 0x00000008ff177e24 */ /* 0x000fe2000f8e00ff */
[----:B-1----:R-:W-:-:S04]  /*0140*/  UIADD3 UR5, UP0, UPT, UR6, 0x20, URZ ;  /* 0x0000002006057890 */ /* 0x002fc8000ff1e0ff */
[----:B------:R-:W-:Y:S02]  /*0150*/  UIADD3.X UR6, UPT, UPT, URZ, UR7, URZ, UP0, !UPT ;  /* 0x00000007ff067290 */ /* 0x000fe400087fe4ff */
[----:B------:R-:W-:-:S04]  /*0160*/  IMAD.U32 R16, RZ, RZ, UR5 ;  /* 0x00000005ff107e24 */ /* 0x000fc8000f8e00ff */
[----:B------:R-:W-:-:S07]  /*0170*/  MOV R17, UR6 ;  /* 0x0000000600117c02 */ /* 0x000fce0008000f00 */
.L_x_18:
[----:B0-----:R-:W2:Y:S01]  /*0180*/  LDG.E R0, desc[UR36][R16.64+-0x20] ;  /* 0xffffe02410007981 */ /* 0x001ea2000c1e1900 */
[----:B------:R-:W-:Y:S01]  /*0190*/  MOV R22, 0x0 ;  /* 0x0000000000167802 */ /* 0x000fe20000000f00 */
[----:B------:R-:W0:Y:S01]  /*01a0*/  LDCU.64 UR4, c[0x4][0x28] ;  /* 0x01000500ff0477ac */ /* 0x000e220008000a00 */
[----:B------:R-:W-:Y:S02]  /*01b0*/  VIADD R23, R23, 0x10 ;  /* 0x0000001017177836 */ /* 0x000fe40000000000 */
[----:B------:R1:W3:Y:S01]  /*01c0*/  LDC.64 R8, c[0x4][R22] ;  /* 0x0100000016087b82 */ /* 0x0002e20000000a00 */
[----:B------:R-:W-:Y:S02]  /*01d0*/  IMAD.MOV.U32 R6, RZ, RZ, R18 ;  /* 0x000000ffff067224 */ /* 0x000fe400078e0012 */
[----:B------:R-:W-:Y:S01]  /*01e0*/  ISETP.NE.AND P0, PT, R23, RZ, PT ;  /* 0x000000ff1700720c */ /* 0x000fe20003f05270 */
[----:B------:R-:W-:-:S03]  /*01f0*/  IMAD.MOV.U32 R7, RZ, RZ, R2 ;  /* 0x000000ffff077224 */ /* 0x000fc600078e0002 */
[----:B------:R-:W-:Y:S01]  /*0200*/  P2R R24, PR, RZ, 0x1 ;  /* 0x00000001ff187803 */ /* 0x000fe20000000000 */
[----:B0-----:R-:W-:Y:S01]  /*0210*/  IMAD.U32 R4, RZ, RZ, UR4 ;  /* 0x00000004ff047e24 */ /* 0x001fe2000f8e00ff */
[----:B------:R-:W-:Y:S01]  /*0220*/  MOV R5, UR5 ;  /* 0x0000000500057c02 */ /* 0x000fe20008000f00 */
[----:B--2---:R-:W0:Y:S02]  /*0230*/  F2F.F64.F32 R10, R0 ;  /* 0x00000000000a7310 */ /* 0x004e240000201800 */
[----:B0--3--:R1:W-:Y:S04]  /*0240*/  STL.64 [R1], R10 ;  /* 0x0000000a01007387 */ /* 0x0093e80000100a00 */
[----:B------:R-:W-:-:S07]  /*0250*/  LEPC R20, `(.L_x_2) ;  /* 0x000000001014794e */ /* 0x000fce0000000000 */
[----:B-1----:R-:W-:Y:S05]  /*0260*/  CALL.ABS.NOINC R8 ;  /* 0x0000000008007343 */ /* 0x002fea0003c00000 */
.L_x_2:
[----:B------:R-:W2:Y:S01]  /*0270*/  LDG.E R0, desc[UR36][R16.64+-0x1c] ;  /* 0xffffe42410007981 */ /* 0x000ea2000c1e1900 */
[----:B------:R0:W1:Y:S01]  /*0280*/  LDC.64 R8, c[0x4][R22] ;  /* 0x0100000016087b82 */ /* 0x0000620000000a00 */
[----:B------:R-:W3:Y:S01]  /*0290*/  LDCU.64 UR4, c[0x4][0x28] ;  /* 0x01000500ff0477ac */ /* 0x000ee20008000a00 */
[----:B------:R-:W-:Y:S01]  /*02a0*/  IMAD.MOV.U32 R6, RZ, RZ, R18 ;  /* 0x000000ffff067224 */ /* 0x000fe200078e0012 */
[----:B------:R-:W-:Y:S02]  /*02b0*/  MOV R7, R2 ;  /* 0x0000000200077202 */ /* 0x000fe40000000f00 */
[----:B---3--:R-:W-:Y:S01]  /*02c0*/  MOV R4, UR4 ;  /* 0x0000000400047c02 */ /* 0x008fe20008000f00 */
[----:B------:R-:W-:Y:S01]  /*02d0*/  IMAD.U32 R5, RZ, RZ, UR5 ;  /* 0x00000005ff057e24 */ /* 0x000fe2000f8e00ff */
[----:B--2---:R-:W2:Y:S02]  /*02e0*/  F2F.F64.F32 R10, R0 ;  /* 0x00000000000a7310 */ /* 0x004ea40000201800 */
[----:B-12---:R0:W-:Y:S04]  /*02f0*/  STL.64 [R1], R10 ;  /* 0x0000000a01007387 */ /* 0x0061e80000100a00 */
[----:B------:R-:W-:-:S07]  /*0300*/  LEPC R20, `(.L_x_3) ;  /* 0x000000001014794e */ /* 0x000fce0000000000 */
[----:B0-----:R-:W-:Y:S05]  /*0310*/  CALL.ABS.NOINC R8 ;  /* 0x0000000008007343 */ /* 0x001fea0003c00000 */
.L_x_3:
[----:B------:R-:W2:Y:S01]  /*0320*/  LDG.E R0, desc[UR36][R16.64+-0x18] ;  /* 0xffffe82410007981 */ /* 0x000ea2000c1e1900 */
[----:B------:R0:W1:Y:S01]  /*0330*/  LDC.64 R8, c[0x4][R22] ;  /* 0x0100000016087b82 */ /* 0x0000620000000a00 */
[----:B------:R-:W3:Y:S01]  /*0340*/  LDCU.64 UR4, c[0x4][0x28] ;  /* 0x01000500ff0477ac */ /* 0x000ee20008000a00 */
[----:B------:R-:W-:Y:S01]  /*0350*/  MOV R6, R18 ;  /* 0x0000001200067202 */ /* 0x000fe20000000f00 */
[----:B------:R-:W-:Y:S02]  /*0360*/  IMAD.MOV.U32 R7, RZ, RZ, R2 ;  /* 0x000000ffff077224 */ /* 0x000fe400078e0002 */
[----:B---3--:R-:W-:Y:S02]  /*0370*/  IMAD.U32 R4, RZ, RZ, UR4 ;  /* 0x00000004ff047e24 */ /* 0x008fe4000f8e00ff */
[----:B------:R-:W-:Y:S01]  /*0380*/  IMAD.U32 R5, RZ, RZ, UR5 ;  /* 0x00000005ff057e24 */ /* 0x000fe2000f8e00ff */
[----:B--2---:R-:W2:Y:S02]  /*0390*/  F2F.F64.F32 R10, R0 ;  /* 0x00000000000a7310 */ /* 0x004ea40000201800 */
[----:B-12---:R0:W-:Y:S04]  /*03a0*/  STL.64 [R1], R10 ;  /* 0x0000000a01007387 */ /* 0x0061e80000100a00 */
[----:B------:R-:W-:-:S07]  /*03b0*/  LEPC R20, `(.L_x_4) ;  /* 0x000000001014794e */ /* 0x000fce0000000000 */
[----:B0-----:R-:W-:Y:S05]  /*03c0*/  CALL.ABS.NOINC R8 ;  /* 0x0000000008007343 */ /* 0x001fea0003c00000 */
.L_x_4:
[----:B------:R-:W2:Y:S01]  /*03d0*/  LDG.E R0, desc[UR36][R16.64+-0x14] ;  /* 0xffffec2410007981 */ /* 0x000ea2000c1e1900 */
[----:B------:R0:W1:Y:S01]  /*03e0*/  LDC.64 R8, c[0x4][R22] ;  /* 0x0100000016087b82 */ /* 0x0000620000000a00 */
[----:B------:R-:W3:Y:S01]  /*03f0*/  LDCU.64 UR4, c[0x4][0x28] ;  /* 0x01000500ff0477ac */ /* 0x000ee20008000a00 */
[----:B------:R-:W-:Y:S02]  /*0400*/  IMAD.MOV.U32 R6, RZ, RZ, R18 ;  /* 0x000000ffff067224 */ /* 0x000fe400078e0012 */
[----:B------:R-:W-:Y:S02]  /*0410*/  IMAD.MOV.U32 R7, RZ, RZ, R2 ;  /* 0x000000ffff077224 */ /* 0x000fe400078e0002 */
[----:B---3--:R-:W-:Y:S01]  /*0420*/  IMAD.U32 R4, RZ, RZ, UR4 ;  /* 0x00000004ff047e24 */ /* 0x008fe2000f8e00ff */
[----:B------:R-:W-:Y:S01]  /*0430*/  MOV R5, UR5 ;  /* 0x0000000500057c02 */ /* 0x000fe20008000f00 */
[----:B--2---:R-:W2:Y:S02]  /*0440*/  F2F.F64.F32 R10, R0 ;  /* 0x00000000000a7310 */ /* 0x004ea40000201800 */
[----:B-12---:R0:W-:Y:S04]  /*0450*/  STL.64 [R1], R10 ;  /* 0x0000000a01007387 */ /* 0x0061e80000100a00 */
[----:B------:R-:W-:-:S07]  /*0460*/  LEPC R20, `(.L_x_5) ;  /* 0x000000001014794e */ /* 0x000fce0000000000 */
[----:B0-----:R-:W-:Y:S05]  /*0470*/  CALL.ABS.NOINC R8 ;  /* 0x0000000008007343 */ /* 0x001fea0003c00000 */
.L_x_5:
        /* <DEDUP_REMOVED lines=11> */
.L_x_6:
        /* <DEDUP_REMOVED lines=11> */
.L_x_7:
        /* <DEDUP_REMOVED lines=11> */
.L_x_8:
        /* <DEDUP_REMOVED lines=11> */
.L_x_9:
        /* <DEDUP_REMOVED lines=11> */
.L_x_10:
        /* <DEDUP_REMOVED lines=11> */
.L_x_11:
        /* <DEDUP_REMOVED lines=11> */
.L_x_12:
        /* <DEDUP_REMOVED lines=11> */
.L_x_13:
        /* <DEDUP_REMOVED lines=11> */
.L_x_14:
        /* <DEDUP_REMOVED lines=11> */
.L_x_15:
        /* <DEDUP_REMOVED lines=11> */
.L_x_16:
        /* <DEDUP_REMOVED lines=11> */
.L_x_17:
[----:B------:R-:W-:Y:S02]  /*0cc0*/  ISETP.NE.AND P6, PT, R24, RZ, PT ;  /* 0x000000ff1800720c */ /* 0x000fe40003fc5270 */
[----:B------:R-:W-:-:S04]  /*0cd0*/  IADD3 R16, P0, PT, R16, 0x40, RZ ;  /* 0x0000004010107810 */ /* 0x000fc80007f1e0ff */
[----:B------:R-:W-:-:S07]  /*0ce0*/  IADD3.X R17, PT, PT, RZ, R17, RZ, P0, !PT ;  /* 0x00000011ff117210 */ /* 0x000fce00007fe4ff */
[----:B------:R-:W-:Y:S05]  /*0cf0*/  @P6 BRA `(.L_x_18) ;  /* 0xfffffff400206947 */ /* 0x000fea000383ffff */
[----:B------:R-:W-:Y:S05]  /*0d00*/  BSYNC.RECONVERGENT B6 ;  /* 0x0000000000067941 */ /* 0x000fea0003800200 */
.L_x_1:
[----:B------:R-:W-:Y:S01]  /*0d10*/  UISETP.NE.AND UP0, UPT, UR38, URZ, UPT ;  /* 0x000000ff2600728c */ /* 0x000fe2000bf05270 */
[----:B------:R-:W-:Y:S08]  /*0d20*/  BSSY.RECONVERGENT B6, `(.L_x_0) ;  /* 0x00000b0000067945 */ /* 0x000ff00003800200 */
[----:B------:R-:W-:Y:S05]  /*0d30*/  BRA.U !UP0, `(.L_x_19) ;  /* 0x0000000908b87547 */ /* 0x000fea000b800000 */
[----:B------:R-:W1:Y:S01]  /*0d40*/  LDC R23, c[0x0][0x388] ;  /* 0x0000e200ff177b82 */ /* 0x000e620000000800 */
[----:B------:R-:W-:Y:S01]  /*0d50*/  UISETP.GE.U32.AND UP0, UPT, UR38, 0x8, UPT ;  /* 0x000000082600788c */ /* 0x000fe2000bf06070 */
[----:B-1----:R-:W-:-:S08]  /*0d60*/  LOP3.LUT R23, R23, 0x7, RZ, 0xc0, !PT ;  /* 0x0000000717177812 */ /* 0x002fd000078ec0ff */
[----:B------:R-:W-:Y:S05]  /*0d70*/  BRA.U !UP0, `(.L_x_20) ;  /* 0x0000000508707547 */ /* 0x000fea000b800000 */
[----:B------:R-:W1:Y:S01]  /*0d80*/  LDC.64 R16, c[0x0][0x380] ;  /* 0x0000e000ff107b82 */ /* 0x000e620000000a00 */
[----:B------:R-:W-:Y:S01]  /*0d90*/  MOV R22, 0x0 ;  /* 0x0000000000167802 */ /* 0x000fe20000000f00 */
[----:B------:R-:W2:Y:S01]  /*0da0*/  LDCU.64 UR4, c[0x4][0x28] ;  /* 0x01000500ff0477ac */ /* 0x000ea20008000a00 */
[----:B-1----:R-:W-:-:S05]  /*0db0*/  IMAD.WIDE.U32 R16, R19, 0x4, R16 ;  /* 0x0000000413107825 */ /* 0x002fca00078e0010 */
[----:B0-----:R-:W3:Y:S01]  /*0dc0*/  LDG.E R0, desc[UR36][R16.64] ;  /* 0x0000002410007981 */ /* 0x001ee2000c1e1900 */
[----:B------:R0:W1:Y:S01]  /*0dd0*/  LDC.64 R8, c[0x4][R22] ;  /* 0x0100000016087b82 */ /* 0x0000620000000a00 */
[----:B--2---:R-:W-:Y:S01]  /*0de0*/  IMAD.U32 R4, RZ, RZ, UR4 ;  /* 0x00000004ff047e24 */ /* 0x004fe2000f8e00ff */
[----:B------:R-:W-:Y:S01]  /*0df0*/  MOV R6, R18 ;  /* 0x0000001200067202 */ /* 0x000fe20000000f00 */
[----:B------:R-:W-:Y:S02]  /*0e00*/  IMAD.U32 R5, RZ, RZ, UR5 ;  /* 0x00000005ff057e24 */ /* 0x000fe4000f8e00ff */
[----:B------:R-:W-:Y:S01]  /*0e10*/  IMAD.MOV.U32 R7, RZ, RZ, R2 ;  /* 0x000000ffff077224 */ /* 0x000fe200078e0002 */
[----:B---3--:R-:W2:Y:S02]  /*0e20*/  F2F.F64.F32 R10, R0 ;  /* 0x00000000000a7310 */ /* 0x008ea40000201800 */
[----:B-12---:R0:W-:Y:S04]  /*0e30*/  STL.64 [R1], R10 ;  /* 0x0000000a01007387 */ /* 0x0061e80000100a00 */
[----:B------:R-:W-:-:S07]  /*0e40*/  LEPC R20, `(.L_x_21) ;  /* 0x000000001014794e */ /* 0x000fce0000000000 */
[----:B0-----:R-:W-:Y:S05]  /*0e50*/  CALL.ABS.NOINC R8 ;  /* 0x0000000008007343 */ /* 0x001fea0003c00000 */
.L_x_21:
        /* <DEDUP_REMOVED lines=11> */
.L_x_22:
        /* <DEDUP_REMOVED lines=11> */
.L_x_23:
        /* <DEDUP_REMOVED lines=11> */
.L_x_24:
        /* <DEDUP_REMOVED lines=11> */
.L_x_25:
        /* <DEDUP_REMOVED lines=11> */
.L_x_26:
        /* <DEDUP_REMOVED lines=11> */
.L_x_27:
        /* <DEDUP_REMOVED lines=11> */
.L_x_28:
[----:B------:R-:W-:-:S07]  /*1330*/  IADD3 R19, PT, PT, R19, 0x8, RZ ;  /* 0x0000000813137810 */ /* 0x000fce0007ffe0ff */
.L_x_20:
[----:B------:R-:W-:-:S13]  /*1340*/  ISETP.NE.AND P0, PT, R23, RZ, PT ;  /* 0x000000ff1700720c */ /* 0x000fda0003f05270 */
[----:B------:R-:W-:Y:S05]  /*1350*/  @!P0 BRA `(.L_x_19) ;  /* 0x0000000400308947 */ /* 0x000fea0003800000 */
[----:B------:R-:W1:Y:S01]  /*1360*/  LDC R0, c[0x0][0x388] ;  /* 0x0000e200ff007b82 */ /* 0x000e620000000800 */
[----:B------:R-:W-:Y:S02]  /*1370*/  ISETP.GE.U32.AND P0, PT, R23, 0x4, PT ;  /* 0x000000041700780c */ /* 0x000fe40003f06070 */
[----:B-1----:R-:W-:-:S11]  /*1380*/  LOP3.LUT R23, R0, 0x3, RZ, 0xc0, !PT ;  /* 0x0000000300177812 */ /* 0x002fd600078ec0ff */
[----:B------:R-:W-:Y:S05]  /*1390*/  @!P0 BRA `(.L_x_29) ;  /* 0x0000000000c08947 */ /* 0x000fea0003800000 */
        /* <DEDUP_REMOVED lines=14> */
.L_x_30:
        /* <DEDUP_REMOVED lines=11> */
.L_x_31:
        /* <DEDUP_REMOVED lines=11> */
.L_x_32:
        /* <DEDUP_REMOVED lines=11> */
.L_x_33:
[----:B------:R-:W-:-:S07]  /*1690*/  VIADD R19, R19, 0x4 ;  /* 0x0000000413137836 */ /* 0x000fce0000000000 */
.L_x_29:
[----:B------:R-:W-:-:S13]  /*16a0*/  ISETP.NE.AND P0, PT, R23, RZ, PT ;  /* 0x000000ff1700720c */ /* 0x000fda0003f05270 */
[----:B------:R-:W-:Y:S05]  /*16b0*/  @!P0 BRA `(.L_x_19) ;  /* 0x0000000000588947 */ /* 0x000fea0003800000 */
[----:B------:R-:W1:Y:S01]  /*16c0*/  LDC.64 R16, c[0x0][0x380] ;  /* 0x0000e000ff107b82 */ /* 0x000e620000000a00 */
[----:B------:R-:W-:Y:S01]  /*16d0*/  IADD3 R23, PT, PT, -R23, RZ, RZ ;  /* 0x000000ff17177210 */ /* 0x000fe20007ffe1ff */
[----:B-1----:R-:W-:-:S07]  /*16e0*/  IMAD.WIDE.U32 R16, R19, 0x4, R16 ;  /* 0x0000000413107825 */ /* 0x002fce00078e0010 */
.L_x_35:
[----:B0-----:R-:W2:Y:S01]  /*16f0*/  LDG.E R0, desc[UR36][R16.64] ;  /* 0x0000002410007981 */ /* 0x001ea2000c1e1900 */
[----:B------:R-:W-:Y:S01]  /*1700*/  MOV R8, 0x0 ;  /* 0x0000000000087802 */ /* 0x000fe20000000f00 */
[----:B------:R-:W0:Y:S01]  /*1710*/  LDCU.64 UR4, c[0x4][0x28] ;  /* 0x01000500ff0477ac */ /* 0x000e220008000a00 */
[----:B------:R-:W-:Y:S02]  /*1720*/  VIADD R23, R23, 0x1 ;  /* 0x0000000117177836 */ /* 0x000fe40000000000 */
[----:B------:R-:W-:Y:S02]  /*1730*/  IMAD.MOV.U32 R6, RZ, RZ, R18 ;  /* 0x000000ffff067224 */ /* 0x000fe400078e0012 */
[----:B------:R-:W1:Y:S01]  /*1740*/  LDC.64 R8, c[0x4][R8] ;  /* 0x0100000008087b82 */ /* 0x000e620000000a00 */
[----:B------:R-:W-:Y:S01]  /*1750*/  ISETP.NE.AND P0, PT, R23, RZ, PT ;  /* 0x000000ff1700720c */ /* 0x000fe20003f05270 */
[----:B------:R-:W-:Y:S02]  /*1760*/  IMAD.MOV.U32 R7, RZ, RZ, R2 ;  /* 0x000000ffff077224 */ /* 0x000fe400078e0002 */
[----:B0-----:R-:W-:Y:S01]  /*1770*/  IMAD.U32 R4, RZ, RZ, UR4 ;  /* 0x00000004ff047e24 */ /* 0x001fe2000f8e00ff */
[----:B------:R-:W-:Y:S01]  /*1780*/  MOV R5, UR5 ;  /* 0x0000000500057c02 */ /* 0x000fe20008000f00 */
[----:B--2---:R0:W2:Y:S02]  /*1790*/  F2F.F64.F32 R10, R0 ;  /* 0x00000000000a7310 */ /* 0x0040a40000201800 */
[----:B0-----:R-:W-:Y:S01]  /*17a0*/  P2R R0, PR, RZ, 0x1 ;  /* 0x00000001ff007803 */ /* 0x001fe20000000000 */
[----:B-12---:R0:W-:Y:S06]  /*17b0*/  STL.64 [R1], R10 ;  /* 0x0000000a01007387 */ /* 0x0061ec0000100a00 */
[----:B------:R-:W-:-:S07]  /*17c0*/  LEPC R20, `(.L_x_34) ;  /* 0x000000001014794e */ /* 0x000fce0000000000 */
[----:B0-----:R-:W-:Y:S05]  /*17d0*/  CALL.ABS.NOINC R8 ;  /* 0x0000000008007343 */ /* 0x001fea0003c00000 */
.L_x_34:
[----:B------:R-:W-:Y:S02]  /*17e0*/  ISETP.NE.AND P6, PT, R23, RZ, PT ;  /* 0x000000ff1700720c */ /* 0x000fe40003fc5270 */
[----:B------:R-:W-:-:S04]  /*17f0*/  IADD3 R16, P0, PT, R16, 0x4, RZ ;  /* 0x0000000410107810 */ /* 0x000fc80007f1e0ff */
[----:B------:R-:W-:-:S07]  /*1800*/  IADD3.X R17, PT, PT, RZ, R17, RZ, P0, !PT ;  /* 0x00000011ff117210 */ /* 0x000fce00007fe4ff */
[----:B------:R-:W-:Y:S05]  /*1810*/  @P6 BRA `(.L_x_35) ;  /* 0xfffffffc00b46947 */ /* 0x000fea000383ffff */
.L_x_19:
[----:B0-----:R-:W-:Y:S05]  /*1820*/  BSYNC.RECONVERGENT B6 ;  /* 0x0000000000067941 */ /* 0x001fea0003800200 */
.L_x_0:
[----:B------:R-:W-:Y:S01]  /*1830*/  MOV R0, 0x0 ;  /* 0x0000000000007802 */ /* 0x000fe20000000f00 */
[----:B------:R-:W0:Y:S01]  /*1840*/  LDCU.64 UR4, c[0x4][0x20] ;  /* 0x01000400ff0477ac */ /* 0x000e220008000a00 */
[----:B------:R-:W-:Y:S02]  /*1850*/  CS2R R6, SRZ ;  /* 0x0000000000067805 */ /* 0x000fe4000001ff00 */
[----:B------:R1:W2:Y:S01]  /*1860*/  LDC.64 R2, c[0x4][R0] ;  /* 0x0100000000027b82 */ /* 0x0002a20000000a00 */
[----:B0-----:R-:W-:Y:S01]  /*1870*/  IMAD.U32 R4, RZ, RZ, UR4 ;  /* 0x00000004ff047e24 */ /* 0x001fe2000f8e00ff */
[----:B-1----:R-:W-:-:S07]  /*1880*/  MOV R5, UR5 ;  /* 0x0000000500057c02 */ /* 0x002fce0008000f00 */
[----:B------:R-:W-:-:S07]  /*1890*/  LEPC R20, `(.L_x_36) ;  /* 0x000000001014794e */ /* 0x000fce0000000000 */
[----:B--2---:R-:W-:Y:S05]  /*18a0*/  CALL.ABS.NOINC R2 ;  /* 0x0000000002007343 */ /* 0x004fea0003c00000 */
.L_x_36:
[----:B------:R-:W-:Y:S05]  /*18b0*/  EXIT ;  /* 0x000000000000794d */ /* 0x000fea0003800000 */
.L_x_37:
[----:B------:R-:W-:-:S00]  /*18c0*/  BRA `(.L_x_37) ;  /* 0xfffffffc00fc7947 */ /* 0x000fc0000383ffff */
[----:B------:R-:W-:-:S00]  /*18d0*/  NOP ;  /* 0x0000000000007918 */ /* 0x000fc00000000000 */
        /* <DEDUP_REMOVED lines=10> */
.L_x_80:


//--------------------- .text._Z9computePRP5GraphPiPfS2_ --------------------------
	.section	.text._Z9computePRP5GraphPiPfS2_,"ax",@progbits
	.align	128
        .global         _Z9computePRP5GraphPiPfS2_
        .type           _Z9computePRP5GraphPiPfS2_,@function
        .size           _Z9computePRP5GraphPiPfS2_,(.L_x_78 - _Z9computePRP5GraphPiPfS2_)
        .other          _Z9computePRP5GraphPiPfS2_,@"STO_CUDA_ENTRY STV_DEFAULT"
_Z9computePRP5GraphPiPfS2_:
.text._Z9computePRP5GraphPiPfS2_:
[----:B------:R-:W-:Y:S08]  /*0000*/  LDC R1, c[0x0][0x37c] ;  /* 0x0000df00ff017b82 */ /* 0x000ff00000000800 */
[----:B------:R-:W0:Y:S01]  /*0010*/  LDC.64 R4, c[0x0][0x380] ;  /* 0x0000e000ff047b82 */ /* 0x000e220000000a00 */
[----:B------:R-:W0:Y:S02]  /*0020*/  LDCU.64 UR4, c[0x0][0x358] ;  /* 0x00006b00ff0477ac */ /* 0x000e240008000a00 */
[----:B0-----:R-:W2:Y:S01]  /*0030*/  LDG.E R11, desc[UR4][R4.64] ;  /* 0x00000004040b7981 */ /* 0x001ea2000c1e1900 */
[----:B------:R-:W0:Y:S01]  /*0040*/  LDCU UR6, c[0x0][0x360] ;  /* 0x00006c00ff0677ac */ /* 0x000e220008000800 */
[----:B------:R-:W0:Y:S01]  /*0050*/  S2R R2, SR_CTAID.X ;  /* 0x0000000000027919 */ /* 0x000e220000002500 */
[----:B------:R-:W0:Y:S02]  /*0060*/  S2R R3, SR_TID.X ;  /* 0x0000000000037919 */ /* 0x000e240000002100 */
[----:B0-----:R-:W-:-:S05]  /*0070*/  IMAD R2, R2, UR6, R3 ;  /* 0x0000000602027c24 */ /* 0x001fca000f8e0203 */
[----:B--2---:R-:W-:-:S13]  /*0080*/  ISETP.GE.U32.AND P0, PT, R2, R11, PT ;  /* 0x0000000b0200720c */ /* 0x004fda0003f06070 */
[----:B------:R-:W-:Y:S05]  /*0090*/  @P0 EXIT ;  /* 0x000000000000094d */ /* 0x000fea0003800000 */
[----:B------:R-:W2:Y:S02]  /*00a0*/  LDG.E.64 R4, desc[UR4][R4.64+0x8] ;  /* 0x0000080404047981 */ /* 0x000ea4000c1e1b00 */
[----:B--2---:R-:W-:-:S05]  /*00b0*/  IMAD.WIDE.U32 R6, R2, 0x8, R4 ;  /* 0x0000000802067825 */ /* 0x004fca00078e0004 */
[----:B------:R-:W2:Y:S01]  /*00c0*/  LDG.E.64 R4, desc[UR4][R6.64] ;  /* 0x0000000406047981 */ /* 0x000ea2000c1e1b00 */
[----:B------:R-:W-:Y:S01]  /*00d0*/  BSSY.RECONVERGENT B0, `(.L_x_38) ;  /* 0x0000025000007945 */ /* 0x000fe20003800200 */
[----:B------:R-:W-:Y:S01]  /*00e0*/  IMAD.MOV.U32 R10, RZ, RZ, RZ ;  /* 0x000000ffff0a7224 */ /* 0x000fe200078e00ff */
[----:B--2---:R-:W-:-:S04]  /*00f0*/  ISETP.NE.U32.AND P0, PT, R4, RZ, PT ;  /* 0x000000ff0400720c */ /* 0x004fc80003f05070 */
[----:B------:R-:W-:-:S13]  /*0100*/  ISETP.NE.AND.EX P0, PT, R5, RZ, PT, P0 ;  /* 0x000000ff0500720c */ /* 0x000fda0003f05300 */
[----:B------:R-:W-:Y:S05]  /*0110*/  @!P0 BRA `(.L_x_39) ;  /* 0x0000000000808947 */ /* 0x000fea0003800000 */
[----:B------:R-:W0:Y:S01]  /*0120*/  LDC.64 R8, c[0x0][0x388] ;  /* 0x0000e200ff087b82 */ /* 0x000e220000000a00 */
[----:B------:R-:W-:-:S07]  /*0130*/  IMAD.MOV.U32 R10, RZ, RZ, RZ ;  /* 0x000000ffff0a7224 */ /* 0x000fce00078e00ff */
[----:B------:R-:W1:Y:S02]  /*0140*/  LDC.64 R6, c[0x0][0x390] ;  /* 0x0000e400ff067b82 */ /* 0x000e640000000a00 */
.L_x_44:
[----:B------:R-:W0:Y:S02]  /*0150*/  LDG.E R3, desc[UR4][R4.64] ;  /* 0x0000000404037981 */ /* 0x000e24000c1e1900 */
[----:B0-----:R-:W-:-:S05]  /*0160*/  IMAD.WIDE R12, R3, 0x4, R8 ;  /* 0x00000004030c7825 */ /* 0x001fca00078e0208 */
[----:B------:R-:W2:Y:S01]  /*0170*/  LDG.E R14, desc[UR4][R12.64] ;  /* 0x000000040c0e7981 */ /* 0x000ea2000c1e1900 */
[----:B------:R-:W-:Y:S01]  /*0180*/  BSSY.RECONVERGENT B1, `(.L_x_40) ;  /* 0x0000015000017945 */ /* 0x000fe20003800200 */
[----:B--2---:R-:W-:-:S13]  /*0190*/  ISETP.NE.AND P0, PT, R14, RZ, PT ;  /* 0x000000ff0e00720c */ /* 0x004fda0003f05270 */
[----:B------:R-:W-:Y:S05]  /*01a0*/  @!P0 BRA `(.L_x_41) ;  /* 0x0000000000488947 */ /* 0x000fea0003800000 */
[----:B-1----:R-:W-:-:S05]  /*01b0*/  IMAD.WIDE R12, R3, 0x4, R6 ;  /* 0x00000004030c7825 */ /* 0x002fca00078e0206 */
[----:B------:R-:W2:Y:S01]  /*01c0*/  LDG.E R0, desc[UR4][R12.64] ;  /* 0x000000040c007981 */ /* 0x000ea2000c1e1900 */
[----:B------:R-:W-:Y:S01]  /*01d0*/  I2FP.F32.S32 R17, R14 ;  /* 0x0000000e00117245 */ /* 0x000fe20000201400 */
[----:B------:R-:W-:Y:S03]  /*01e0*/  BSSY.RECONVERGENT B2, `(.L_x_42) ;  /* 0x000000d000027945 */ /* 0x000fe60003800200 */
[----:B------:R-:W0:Y:S02]  /*01f0*/  MUFU.RCP R3, R17 ;  /* 0x0000001100037308 */ /* 0x000e240000001000 */
[----:B0-----:R-:W-:-:S04]  /*0200*/  FFMA R14, -R17, R3, 1 ;  /* 0x3f800000110e7423 */ /* 0x001fc80000000103 */
[----:B------:R-:W-:Y:S02]  /*0210*/  FFMA R3, R3, R14, R3 ;  /* 0x0000000e03037223 */ /* 0x000fe40000000003 */
[----:B--2---:R-:W0:Y:S02]  /*0220*/  FCHK P0, R0, R17 ;  /* 0x0000001100007302 */ /* 0x004e240000000000 */
[----:B------:R-:W-:-:S04]  /*0230*/  FFMA R14, R0, R3, RZ ;  /* 0x00000003000e7223 */ /* 0x000fc800000000ff */
[----:B------:R-:W-:-:S04]  /*0240*/  FFMA R15, -R17, R14, R0 ;  /* 0x0000000e110f7223 */ /* 0x000fc80000000100 */
[----:B------:R-:W-:Y:S01]  /*0250*/  FFMA R3, R3, R15, R14 ;  /* 0x0000000f03037223 */ /* 0x000fe2000000000e */
[----:B0-----:R-:W-:Y:S06]  /*0260*/  @!P0 BRA `(.L_x_43) ;  /* 0x0000000000108947 */ /* 0x001fec0003800000 */
[----:B------:R-:W-:Y:S01]  /*0270*/  IMAD.MOV.U32 R3, RZ, RZ, R17 ;  /* 0x000000ffff037224 */ /* 0x000fe200078e0011 */
[----:B------:R-:W-:-:S07]  /*0280*/  MOV R12, 0x2a0 ;  /* 0x000002a0000c7802 */ /* 0x000fce0000000f00 */
[----:B------:R-:W-:Y:S05]  /*0290*/  CALL.REL.NOINC `($__internal_0_$__cuda_sm3x_div_rn_noftz_f32_slowpath) ;  /* 0x0000000000747944 */ /* 0x000fea0003c00000 */
[----:B------:R-:W-:-:S07]  /*02a0*/  IMAD.MOV.U32 R3, RZ, RZ, R0 ;  /* 0x000000ffff037224 */ /* 0x000fce00078e0000 */
.L_x_43:
[----:B------:R-:W-:Y:S05]  /*02b0*/  BSYNC.RECONVERGENT B2 ;  /* 0x0000000000027941 */ /* 0x000fea0003800200 */
.L_x_42:
[----:B------:R-:W-:-:S07]  /*02c0*/  FADD R10, R10, R3 ;  /* 0x000000030a0a7221 */ /* 0x000fce0000000000 */
.L_x_41:
[----:B------:R-:W-:Y:S05]  /*02d0*/  BSYNC.RECONVERGENT B1 ;  /* 0x0000000000017941 */ /* 0x000fea0003800200 */
.L_x_40:
[----:B------:R-:W2:Y:S02]  /*02e0*/  LDG.E.64 R4, desc[UR4][R4.64+0x8] ;  /* 0x0000080404047981 */ /* 0x000ea4000c1e1b00 */
[----:B--2---:R-:W-:-:S04]  /*02f0*/  ISETP.NE.U32.AND P0, PT, R4, RZ, PT ;  /* 0x000000ff0400720c */ /* 0x004fc80003f05070 */
[----:B------:R-:W-:-:S13]  /*0300*/  ISETP.NE.AND.EX P0, PT, R5, RZ, PT, P0 ;  /* 0x000000ff0500720c */ /* 0x000fda0003f05300 */
[----:B------:R-:W-:Y:S05]  /*0310*/  @P0 BRA `(.L_x_44) ;  /* 0xfffffffc008c0947 */ /* 0x000fea000383ffff */
.L_x_39:
[----:B------:R-:W-:Y:S05]  /*0320*/  BSYNC.RECONVERGENT B0 ;  /* 0x0000000000007941 */ /* 0x000fea0003800200 */
.L_x_38:
[----:B------:R-:W0:Y:S02]  /*0330*/  LDC.64 R4, c[0x4][0x8] ;  /* 0x01000200ff047b82 */ /* 0x000e240000000a00 */
[----:B0-----:R-:W2:Y:S01]  /*0340*/  LDG.E R5, desc[UR4][R4.64] ;  /* 0x0000000404057981 */ /* 0x001ea2000c1e1900 */
[----:B------:R-:W-:-:S04]  /*0350*/  I2FP.F32.S32 R3, R11 ;  /* 0x0000000b00037245 */ /* 0x000fc80000201400 */
[----:B-1----:R-:W0:Y:S02]  /*0360*/  MUFU.RCP R6, R3 ;  /* 0x0000000300067308 */ /* 0x002e240000001000 */
[----:B0-----:R-:W-:-:S04]  /*0370*/  FFMA R7, -R3, R6, 1 ;  /* 0x3f80000003077423 */ /* 0x001fc80000000106 */
[----:B------:R-:W-:Y:S01]  /*0380*/  FFMA R7, R6, R7, R6 ;  /* 0x0000000706077223 */ /* 0x000fe20000000006 */
[----:B--2---:R-:W-:-:S04]  /*0390*/  FADD R0, -R5, 1 ;  /* 0x3f80000005007421 */ /* 0x004fc80000000100 */
[----:B------:R-:W0:Y:S01]  /*03a0*/  FCHK P0, R0, R3 ;  /* 0x0000000300007302 */ /* 0x000e220000000000 */
[----:B------:R-:W-:-:S04]  /*03b0*/  FFMA R6, R0, R7, RZ ;  /* 0x0000000700067223 */ /* 0x000fc800000000ff */
[----:B------:R-:W-:-:S04]  /*03c0*/  FFMA R8, -R3, R6, R0 ;  /* 0x0000000603087223 */ /* 0x000fc80000000100 */
[----:B------:R-:W-:Y:S01]  /*03d0*/  FFMA R8, R7, R8, R6 ;  /* 0x0000000807087223 */ /* 0x000fe20000000006 */
[----:B0-----:R-:W-:Y:S06]  /*03e0*/  @!P0 BRA `(.L_x_45) ;  /* 0x00000000000c8947 */ /* 0x001fec0003800000 */
[----:B------:R-:W-:-:S07]  /*03f0*/  MOV R12, 0x410 ;  /* 0x00000410000c7802 */ /* 0x000fce0000000f00 */
[----:B------:R-:W-:Y:S05]  /*0400*/  CALL.REL.NOINC `($__internal_0_$__cuda_sm3x_div_rn_noftz_f32_slowpath) ;  /* 0x0000000000187944 */ /* 0x000fea0003c00000 */
[----:B------:R-:W-:-:S07]  /*0410*/  IMAD.MOV.U32 R8, RZ, RZ, R0 ;  /* 0x000000ffff087224 */ /* 0x000fce00078e0000 */
.L_x_45:
[----:B------:R-:W0:Y:S01]  /*0420*/  LDC.64 R6, c[0x0][0x398] ;  /* 0x0000e600ff067b82 */ /* 0x000e220000000a00 */
[----:B------:R-:W-:Y:S01]  /*0430*/  FFMA R5, R5, R10, R8 ;  /* 0x0000000a05057223 */ /* 0x000fe20000000008 */
[----:B0-----:R-:W-:-:S05]  /*0440*/  IMAD.WIDE.U32 R2, R2, 0x4, R6 ;  /* 0x0000000402027825 */ /* 0x001fca00078e0006 */
[----:B------:R-:W-:Y:S01]  /*0450*/  STG.E desc[UR4][R2.64], R5 ;  /* 0x0000000502007986 */ /* 0x000fe2000c101904 */
[----:B------:R-:W-:Y:S05]  /*0460*/  EXIT ;  /* 0x000000000000794d */ /* 0x000fea0003800000 */
        .weak           $__internal_0_$__cuda_sm3x_div_rn_noftz_f32_slowpath
        .type           $__internal_0_$__cuda_sm3x_div_rn_noftz_f32_slowpath,@function
        .size           $__internal_0_$__cuda_sm3x_div_rn_noftz_f32_slowpath,(.L_x_78 - $__internal_0_$__cuda_sm3x_div_rn_noftz_f32_slowpath)
$__internal_0_$__cuda_sm3x_div_rn_noftz_f32_slowpath:
[----:B------:R-:W-:Y:S01]  /*0470*/  SHF.R.U32.HI R14, RZ, 0x17, R3 ;  /* 0x00000017ff0e7819 */ /* 0x000fe20000011603 */
[----:B------:R-:W-:Y:S01]  /*0480*/  BSSY.RECONVERGENT B3, `(.L_x_46) ;  /* 0x0000062000037945 */ /* 0x000fe20003800200 */
[----:B------:R-:W-:Y:S02]  /*0490*/  SHF.R.U32.HI R13, RZ, 0x17, R0 ;  /* 0x00000017ff0d7819 */ /* 0x000fe40000011600 */
[----:B------:R-:W-:Y:S02]  /*04a0*/  LOP3.LUT R14, R14, 0xff, RZ, 0xc0, !PT ;  /* 0x000000ff0e0e7812 */ /* 0x000fe400078ec0ff */
[----:B------:R-:W-:-:S03]  /*04b0*/  LOP3.LUT R15, R13, 0xff, RZ, 0xc0, !PT ;  /* 0x000000ff0d0f7812 */ /* 0x000fc600078ec0ff */
[----:B------:R-:W-:Y:S02]  /*04c0*/  VIADD R17, R14, 0xffffffff ;  /* 0xffffffff0e117836 */ /* 0x000fe40000000000 */
[----:B------:R-:W-:-:S03]  /*04d0*/  VIADD R16, R15, 0xffffffff ;  /* 0xffffffff0f107836 */ /* 0x000fc60000000000 */
[----:B------:R-:W-:-:S04]  /*04e0*/  ISETP.GT.U32.AND P0, PT, R17, 0xfd, PT ;  /* 0x000000fd1100780c */ /* 0x000fc80003f04070 */
[----:B------:R-:W-:-:S13]  /*04f0*/  ISETP.GT.U32.OR P0, PT, R16, 0xfd, P0 ;  /* 0x000000fd1000780c */ /* 0x000fda0000704470 */
[----:B------:R-:W-:Y:S01]  /*0500*/  @!P0 IMAD.MOV.U32 R13, RZ, RZ, RZ ;  /* 0x000000ffff0d8224 */ /* 0x000fe200078e00ff */
[----:B------:R-:W-:Y:S06]  /*0510*/  @!P0 BRA `(.L_x_47) ;  /* 0x00000000005c8947 */ /* 0x000fec0003800000 */
[----:B------:R-:W-:Y:S02]  /*0520*/  FSETP.GTU.FTZ.AND P0, PT, |R0|, +INF , PT ;  /* 0x7f8000000000780b */ /* 0x000fe40003f1c200 */
[----:B------:R-:W-:-:S04]  /*0530*/  FSETP.GTU.FTZ.AND P1, PT, |R3|, +INF , PT ;  /* 0x7f8000000300780b */ /* 0x000fc80003f3c200 */
[----:B------:R-:W-:-:S13]  /*0540*/  PLOP3.LUT P0, PT, P0, P1, PT, 0xf8, 0x8f ;  /* 0x00000000008f781c */ /* 0x000fda0000703f70 */
[----:B------:R-:W-:Y:S05]  /*0550*/  @P0 BRA `(.L_x_48) ;  /* 0x00000004004c0947 */ /* 0x000fea0003800000 */
[----:B------:R-:W-:-:S13]  /*0560*/  LOP3.LUT P0, RZ, R3, 0x7fffffff, R0, 0xc8, !PT ;  /* 0x7fffffff03ff7812 */ /* 0x000fda000780c800 */
[----:B------:R-:W-:Y:S05]  /*0570*/  @!P0 BRA `(.L_x_49) ;  /* 0x00000004003c8947 */ /* 0x000fea0003800000 */
[C---:B------:R-:W-:Y:S02]  /*0580*/  FSETP.NEU.FTZ.AND P2, PT, |R0|.reuse, +INF , PT ;  /* 0x7f8000000000780b */ /* 0x040fe40003f5d200 */
[----:B------:R-:W-:Y:S02]  /*0590*/  FSETP.NEU.FTZ.AND P1, PT, |R3|, +INF , PT ;  /* 0x7f8000000300780b */ /* 0x000fe40003f3d200 */
[----:B------:R-:W-:-:S11]  /*05a0*/  FSETP.NEU.FTZ.AND P0, PT, |R0|, +INF , PT ;  /* 0x7f8000000000780b */ /* 0x000fd60003f1d200 */
[----:B------:R-:W-:Y:S05]  /*05b0*/  @!P1 BRA !P2, `(.L_x_49) ;  /* 0x00000004002c9947 */ /* 0x000fea0005000000 */
[----:B------:R-:W-:-:S04]  /*05c0*/  LOP3.LUT P2, RZ, R0, 0x7fffffff, RZ, 0xc0, !PT ;  /* 0x7fffffff00ff7812 */ /* 0x000fc8000784c0ff */
[----:B------:R-:W-:-:S13]  /*05d0*/  PLOP3.LUT P1, PT, P1, P2, PT, 0x2f, 0xf2 ;  /* 0x0000000000f2781c */ /* 0x000fda0000f24577 */
[----:B------:R-:W-:Y:S05]  /*05e0*/  @P1 BRA `(.L_x_50) ;  /* 0x0000000400181947 */ /* 0x000fea0003800000 */
[----:B------:R-:W-:-:S04]  /*05f0*/  LOP3.LUT P1, RZ, R3, 0x7fffffff, RZ, 0xc0, !PT ;  /* 0x7fffffff03ff7812 */ /* 0x000fc8000782c0ff */
[----:B------:R-:W-:-:S13]  /*0600*/  PLOP3.LUT P0, PT, P0, P1, PT, 0x2f, 0xf2 ;  /* 0x0000000000f2781c */ /* 0x000fda0000702577 */
[----:B------:R-:W-:Y:S05]  /*0610*/  @P0 BRA `(.L_x_51) ;  /* 0x0000000400000947 */ /* 0x000fea0003800000 */
[----:B------:R-:W-:Y:S02]  /*0620*/  ISETP.GE.AND P0, PT, R16, RZ, PT ;  /* 0x000000ff1000720c */ /* 0x000fe40003f06270 */
[----:B------:R-:W-:-:S11]  /*0630*/  ISETP.GE.AND P1, PT, R17, RZ, PT ;  /* 0x000000ff1100720c */ /* 0x000fd60003f26270 */
[----:B------:R-:W-:Y:S02]  /*0640*/  @P0 IMAD.MOV.U32 R13, RZ, RZ, RZ ;  /* 0x000000ffff0d0224 */ /* 0x000fe400078e00ff */
[----:B------:R-:W-:Y:S01]  /*0650*/  @!P0 FFMA R0, R0, 1.84467440737095516160e+19, RZ ;  /* 0x5f80000000008823 */ /* 0x000fe200000000ff */
[----:B------:R-:W-:Y:S02]  /*0660*/  @!P0 IMAD.MOV.U32 R13, RZ, RZ, -0x40 ;  /* 0xffffffc0ff0d8424 */ /* 0x000fe400078e00ff */
[----:B------:R-:W-:Y:S02]  /*0670*/  @!P1 FFMA R3, R3, 1.84467440737095516160e+19, RZ ;  /* 0x5f80000003039823 */ /* 0x000fe400000000ff */
[----:B------:R-:W-:-:S07]  /*0680*/  @!P1 VIADD R13, R13, 0x40 ;  /* 0x000000400d0d9836 */ /* 0x000fce0000000000 */
.L_x_47:
[----:B------:R-:W-:Y:S01]  /*0690*/  LEA R16, R14, 0xc0800000, 0x17 ;  /* 0xc08000000e107811 */ /* 0x000fe200078eb8ff */
[----:B------:R-:W-:Y:S01]  /*06a0*/  VIADD R15, R15, 0xffffff81 ;  /* 0xffffff810f0f7836 */ /* 0x000fe20000000000 */
[----:B------:R-:W-:Y:S03]  /*06b0*/  BSSY.RECONVERGENT B4, `(.L_x_52) ;  /* 0x0000035000047945 */ /* 0x000fe60003800200 */
[----:B------:R-:W-:Y:S02]  /*06c0*/  IMAD.IADD R16, R3, 0x1, -R16 ;  /* 0x0000000103107824 */ /* 0x000fe400078e0a10 */
[C---:B------:R-:W-:Y:S02]  /*06d0*/  IMAD R0, R15.reuse, -0x800000, R0 ;  /* 0xff8000000f007824 */ /* 0x040fe400078e0200 */
[----:B------:R0:W1:Y:S01]  /*06e0*/  MUFU.RCP R3, R16 ;  /* 0x0000001000037308 */ /* 0x0000620000001000 */
[----:B------:R-:W-:Y:S01]  /*06f0*/  FADD.FTZ R17, -R16, -RZ ;  /* 0x800000ff10117221 */ /* 0x000fe20000010100 */
[----:B0-----:R-:W-:-:S05]  /*0700*/  IADD3 R16, PT, PT, R15, 0x7f, -R14 ;  /* 0x0000007f0f107810 */ /* 0x001fca0007ffe80e */
[----:B------:R-:W-:Y:S02]  /*0710*/  IMAD.IADD R13, R16, 0x1, R13 ;  /* 0x00000001100d7824 */ /* 0x000fe400078e020d */
[----:B-1----:R-:W-:-:S04]  /*0720*/  FFMA R18, R3, R17, 1 ;  /* 0x3f80000003127423 */ /* 0x002fc80000000011 */
[----:B------:R-:W-:-:S04]  /*0730*/  FFMA R3, R3, R18, R3 ;  /* 0x0000001203037223 */ /* 0x000fc80000000003 */
[----:B------:R-:W-:-:S04]  /*0740*/  FFMA R18, R0, R3, RZ ;  /* 0x0000000300127223 */ /* 0x000fc800000000ff */
[----:B------:R-:W-:-:S04]  /*0750*/  FFMA R19, R17, R18, R0 ;  /* 0x0000001211137223 */ /* 0x000fc80000000000 */
[----:B------:R-:W-:-:S04]  /*0760*/  FFMA R18, R3, R19, R18 ;  /* 0x0000001303127223 */ /* 0x000fc80000000012 */
[----:B------:R-:W-:-:S04]  /*0770*/  FFMA R17, R17, R18, R0 ;  /* 0x0000001211117223 */ /* 0x000fc80000000000 */
[----:B------:R-:W-:-:S05]  /*0780*/  FFMA R0, R3, R17, R18 ;  /* 0x0000001103007223 */ /* 0x000fca0000000012 */
[----:B------:R-:W-:-:S04]  /*0790*/  SHF.R.U32.HI R14, RZ, 0x17, R0 ;  /* 0x00000017ff0e7819 */ /* 0x000fc80000011600 */
[----:B------:R-:W-:-:S05]  /*07a0*/  LOP3.LUT R14, R14, 0xff, RZ, 0xc0, !PT ;  /* 0x000000ff0e0e7812 */ /* 0x000fca00078ec0ff */
[----:B------:R-:W-:-:S04]  /*07b0*/  IMAD.IADD R19, R14, 0x1, R13 ;  /* 0x000000010e137824 */ /* 0x000fc800078e020d */
[----:B------:R-:W-:-:S05]  /*07c0*/  VIADD R14, R19, 0xffffffff ;  /* 0xffffffff130e7836 */ /* 0x000fca0000000000 */
[----:B------:R-:W-:-:S13]  /*07d0*/  ISETP.GE.U32.AND P0, PT, R14, 0xfe, PT ;  /* 0x000000fe0e00780c */ /* 0x000fda0003f06070 */
[----:B------:R-:W-:Y:S05]  /*07e0*/  @!P0 BRA `(.L_x_53) ;  /* 0x0000000000808947 */ /* 0x000fea0003800000 */
[----:B------:R-:W-:-:S13]  /*07f0*/  ISETP.GT.AND P0, PT, R19, 0xfe, PT ;  /* 0x000000fe1300780c */ /* 0x000fda0003f04270 */
[----:B------:R-:W-:Y:S05]  /*0800*/  @P0 BRA `(.L_x_54) ;  /* 0x00000000006c0947 */ /* 0x000fea0003800000 */
[----:B------:R-:W-:-:S13]  /*0810*/  ISETP.GE.AND P0, PT, R19, 0x1, PT ;  /* 0x000000011300780c */ /* 0x000fda0003f06270 */
[----:B------:R-:W-:Y:S05]  /*0820*/  @P0 BRA `(.L_x_55) ;  /* 0x0000000000740947 */ /* 0x000fea0003800000 */
[----:B------:R-:W-:Y:S02]  /*0830*/  ISETP.GE.AND P0, PT, R19, -0x18, PT ;  /* 0xffffffe81300780c */ /* 0x000fe40003f06270 */
[----:B------:R-:W-:-:S11]  /*0840*/  LOP3.LUT R0, R0, 0x80000000, RZ, 0xc0, !PT ;  /* 0x8000000000007812 */ /* 0x000fd600078ec0ff */
[----:B------:R-:W-:Y:S05]  /*0850*/  @!P0 BRA `(.L_x_55) ;  /* 0x0000000000688947 */ /* 0x000fea0003800000 */
[-CC-:B------:R-:W-:Y:S01]  /*0860*/  FFMA.RZ R13, R3, R17.reuse, R18.reuse ;  /* 0x00000011030d7223 */ /* 0x180fe2000000c012 */
[----:B------:R-:W-:Y:S02]  /*0870*/  VIADD R16, R19, 0x20 ;  /* 0x0000002013107836 */ /* 0x000fe40000000000 */
[-CC-:B------:R-:W-:Y:S01]  /*0880*/  FFMA.RM R14, R3, R17.reuse, R18.reuse ;  /* 0x00000011030e7223 */ /* 0x180fe20000004012 */
[----:B------:R-:W-:Y:S02]  /*0890*/  ISETP.NE.AND P2, PT, R19, RZ, PT ;  /* 0x000000ff1300720c */ /* 0x000fe40003f45270 */
[----:B------:R-:W-:Y:S01]  /*08a0*/  LOP3.LUT R15, R13, 0x7fffff, RZ, 0xc0, !PT ;  /* 0x007fffff0d0f7812 */ /* 0x000fe200078ec0ff */
[----:B------:R-:W-:Y:S01]  /*08b0*/  FFMA.RP R13, R3, R17, R18 ;  /* 0x00000011030d7223 */ /* 0x000fe20000008012 */
[----:B------:R-:W-:Y:S01]  /*08c0*/  IMAD.MOV R3, RZ, RZ, -R19 ;  /* 0x000000ffff037224 */ /* 0x000fe200078e0a13 */
[----:B------:R-:W-:Y:S02]  /*08d0*/  ISETP.NE.AND P1, PT, R19, RZ, PT ;  /* 0x000000ff1300720c */ /* 0x000fe40003f25270 */
[----:B------:R-:W-:-:S02]  /*08e0*/  LOP3.LUT R15, R15, 0x800000, RZ, 0xfc, !PT ;  /* 0x008000000f0f7812 */ /* 0x000fc400078efcff */
[----:B------:R-:W-:Y:S02]  /*08f0*/  FSETP.NEU.FTZ.AND P0, PT, R13, R14, PT ;  /* 0x0000000e0d00720b */ /* 0x000fe40003f1d000 */
[----:B------:R-:W-:Y:S02]  /*0900*/  SHF.L.U32 R16, R15, R16, RZ ;  /* 0x000000100f107219 */ /* 0x000fe400000006ff */
[----:B------:R-:W-:Y:S02]  /*0910*/  SEL R14, R3, RZ, P2 ;  /* 0x000000ff030e7207 */ /* 0x000fe40001000000 */
[----:B------:R-:W-:Y:S02]  /*0920*/  ISETP.NE.AND P1, PT, R16, RZ, P1 ;  /* 0x000000ff1000720c */ /* 0x000fe40000f25270 */
[----:B------:R-:W-:Y:S02]  /*0930*/  SHF.R.U32.HI R14, RZ, R14, R15 ;  /* 0x0000000eff0e7219 */ /* 0x000fe4000001160f */
[----:B------:R-:W-:-:S02]  /*0940*/  PLOP3.LUT P0, PT, P0, P1, PT, 0xf8, 0x8f ;  /* 0x00000000008f781c */ /* 0x000fc40000703f70 */
[----:B------:R-:W-:Y:S02]  /*0950*/  SHF.R.U32.HI R16, RZ, 0x1, R14 ;  /* 0x00000001ff107819 */ /* 0x000fe4000001160e */
[----:B------:R-:W-:-:S04]  /*0960*/  SEL R3, RZ, 0x1, !P0 ;  /* 0x00000001ff037807 */ /* 0x000fc80004000000 */
[----:B------:R-:W-:-:S04]  /*0970*/  LOP3.LUT R3, R3, 0x1, R16, 0xf8, !PT ;  /* 0x0000000103037812 */ /* 0x000fc800078ef810 */
[----:B------:R-:W-:-:S05]  /*0980*/  LOP3.LUT R3, R3, R14, RZ, 0xc0, !PT ;  /* 0x0000000e03037212 */ /* 0x000fca00078ec0ff */
[----:B------:R-:W-:-:S05]  /*0990*/  IMAD.IADD R3, R16, 0x1, R3 ;  /* 0x0000000110037824 */ /* 0x000fca00078e0203 */
[----:B------:R-:W-:Y:S01]  /*09a0*/  LOP3.LUT R0, R3, R0, RZ, 0xfc, !PT ;  /* 0x0000000003007212 */ /* 0x000fe200078efcff */
[----:B------:R-:W-:Y:S06]  /*09b0*/  BRA `(.L_x_55) ;  /* 0x0000000000107947 */ /* 0x000fec0003800000 */
.L_x_54:
[----:B------:R-:W-:-:S04]  /*09c0*/  LOP3.LUT R0, R0, 0x80000000, RZ, 0xc0, !PT ;  /* 0x8000000000007812 */ /* 0x000fc800078ec0ff */
[----:B------:R-:W-:Y:S01]  /*09d0*/  LOP3.LUT R0, R0, 0x7f800000, RZ, 0xfc, !PT ;  /* 0x7f80000000007812 */ /* 0x000fe200078efcff */
[----:B------:R-:W-:Y:S06]  /*09e0*/  BRA `(.L_x_55) ;  /* 0x0000000000047947 */ /* 0x000fec0003800000 */
.L_x_53:
[----:B------:R-:W-:-:S07]  /*09f0*/  IMAD R0, R13, 0x800000, R0 ;  /* 0x008000000d007824 */ /* 0x000fce00078e0200 */
.L_x_55:
[----:B------:R-:W-:Y:S05]  /*0a00*/  BSYNC.RECONVERGENT B4 ;  /* 0x0000000000047941 */ /* 0x000fea0003800200 */
.L_x_52:
[----:B------:R-:W-:Y:S05]  /*0a10*/  BRA `(.L_x_56) ;  /* 0x0000000000207947 */ /* 0x000fea0003800000 */
.L_x_51:
[----:B------:R-:W-:-:S04]  /*0a20*/  LOP3.LUT R0, R3, 0x80000000, R0, 0x48, !PT ;  /* 0x8000000003007812 */ /* 0x000fc800078e4800 */
[----:B------:R-:W-:Y:S01]  /*0a30*/  LOP3.LUT R0, R0, 0x7f800000, RZ, 0xfc, !PT ;  /* 0x7f80000000007812 */ /* 0x000fe200078efcff */
[----:B------:R-:W-:Y:S06]  /*0a40*/  BRA `(.L_x_56) ;  /* 0x0000000000147947 */ /* 0x000fec0003800000 */
.L_x_50:
[----:B------:R-:W-:Y:S01]  /*0a50*/  LOP3.LUT R0, R3, 0x80000000, R0, 0x48, !PT ;  /* 0x8000000003007812 */ /* 0x000fe200078e4800 */
[----:B------:R-:W-:Y:S06]  /*0a60*/  BRA `(.L_x_56) ;  /* 0x00000000000c7947 */ /* 0x000fec0003800000 */
.L_x_49:
[----:B------:R-:W0:Y:S01]  /*0a70*/  MUFU.RSQ R0, -QNAN ;  /* 0xffc0000000007908 */ /* 0x000e220000001400 */
[----:B------:R-:W-:Y:S05]  /*0a80*/  BRA `(.L_x_56) ;  /* 0x0000000000047947 */ /* 0x000fea0003800000 */
.L_x_48:
[----:B------:R-:W-:-:S07]  /*0a90*/  FADD.FTZ R0, R0, R3 ;  /* 0x0000000300007221 */ /* 0x000fce0000010000 */
.L_x_56:
[----:B------:R-:W-:Y:S05]  /*0aa0*/  BSYNC.RECONVERGENT B3 ;  /* 0x0000000000037941 */ /* 0x000fea0003800200 */
.L_x_46:
[----:B------:R-:W-:-:S04]  /*0ab0*/  IMAD.MOV.U32 R13, RZ, RZ, 0x0 ;  /* 0x00000000ff0d7424 */ /* 0x000fc800078e00ff */
[----:B0-----:R-:W-:Y:S05]  /*0ac0*/  RET.REL.NODEC R12 `(_Z9computePRP5GraphPiPfS2_) ;  /* 0xfffffff40c4c7950 */ /* 0x001fea0003c3ffff */
.L_x_57:
        /* <DEDUP_REMOVED lines=11> */
.L_x_78:


//--------------------- .text._Z4initPfi          --------------------------
	.section	.text._Z4initPfi,"ax",@progbits
	.align	128
        .global         _Z4initPfi
        .type           _Z4initPfi,@function
        .size           _Z4initPfi,(.L_x_79 - _Z4initPfi)
        .other          _Z4initPfi,@"STO_CUDA_ENTRY STV_DEFAULT"
_Z4initPfi:
.text._Z4initPfi:
[----:B------:R-:W-:Y:S01]  /*0000*/  LDC R1, c[0x0][0x37c] ;  /* 0x0000df00ff017b82 */ /* 0x000fe20000000800 */
[----:B------:R-:W0:Y:S01]  /*0010*/  S2R R0, SR_CTAID.X ;  /* 0x0000000000007919 */ /* 0x000e220000002500 */
[----:B------:R-:W0:Y:S01]  /*0020*/  LDCU UR4, c[0x0][0x360] ;  /* 0x00006c00ff0477ac */ /* 0x000e220008000800 */
[----:B------:R-:W0:Y:S01]  /*0030*/  S2R R3, SR_TID.X ;  /* 0x0000000000037919 */ /* 0x000e220000002100 */
[----:B------:R-:W1:Y:S01]  /*0040*/  LDCU UR5, c[0x0][0x388] ;  /* 0x00007100ff0577ac */ /* 0x000e620008000800 */
[----:B0-----:R-:W-:-:S05]  /*0050*/  IMAD R0, R0, UR4, R3 ;  /* 0x0000000400007c24 */ /* 0x001fca000f8e0203 */
[----:B-1----:R-:W-:-:S13]  /*0060*/  ISETP.GE.U32.AND P0, PT, R0, UR5, PT ;  /* 0x0000000500007c0c */ /* 0x002fda000bf06070 */
[----:B------:R-:W-:Y:S05]  /*0070*/  @P0 EXIT ;  /* 0x000000000000094d */ /* 0x000fea0003800000 */
[----:B------:R-:W0:Y:S01]  /*0080*/  I2F.F64 R4, UR5 ;  /* 0x0000000500047d12 */ /* 0x000e220008201c00 */
[----:B------:R-:W1:Y:S07]  /*0090*/  LDCU.64 UR4, c[0x0][0x358] ;  /* 0x00006b00ff0477ac */ /* 0x000e6e0008000a00 */
[----:B0-----:R-:W0:Y:S01]  /*00a0*/  MUFU.RCP64H R3, R5 ;  /* 0x0000000500037308 */ /* 0x001e220000001800 */
[----:B------:R-:W-:-:S05]  /*00b0*/  VIADD R2, R5, 0x300402 ;  /* 0x0030040205027836 */ /* 0x000fca0000000000 */
[----:B------:R-:W-:Y:S01]  /*00c0*/  FSETP.GEU.AND P0, PT, |R2|, 5.8789094863358348022e-39, PT ;  /* 0x004004020200780b */ /* 0x000fe20003f0e200 */
[----:B0-----:R-:W-:-:S08]  /*00d0*/  DFMA R6, -R4, R2, 1 ;  /* 0x3ff000000406742b */ /* 0x001fd00000000102 */
[----:B------:R-:W-:-:S08]  /*00e0*/  DFMA R6, R6, R6, R6 ;  /* 0x000000060606722b */ /* 0x000fd00000000006 */
[----:B------:R-:W-:-:S08]  /*00f0*/  DFMA R6, R2, R6, R2 ;  /* 0x000000060206722b */ /* 0x000fd00000000002 */
[----:B------:R-:W-:-:S08]  /*0100*/  DFMA R8, -R4, R6, 1 ;  /* 0x3ff000000408742b */ /* 0x000fd00000000106 */
[----:B------:R-:W-:Y:S01]  /*0110*/  DFMA R6, R6, R8, R6 ;  /* 0x000000080606722b */ /* 0x000fe20000000006 */
[----:B-1----:R-:W-:Y:S10]  /*0120*/  @P0 BRA `(.L_x_58) ;  /* 0x0000000000100947 */ /* 0x002ff40003800000 */
[----:B------:R-:W-:-:S05]  /*0130*/  LOP3.LUT R2, R5, 0x7fffffff, RZ, 0xc0, !PT ;  /* 0x7fffffff05027812 */ /* 0x000fca00078ec0ff */
[----:B------:R-:W-:Y:S01]  /*0140*/  VIADD R8, R2, 0xfff00000 ;  /* 0xfff0000002087836 */ /* 0x000fe20000000000 */
[----:B------:R-:W-:-:S07]  /*0150*/  MOV R2, 0x170 ;  /* 0x0000017000027802 */ /* 0x000fce0000000f00 */
[----:B------:R-:W-:Y:S05]  /*0160*/  CALL.REL.NOINC `($__internal_1_$__cuda_sm20_dblrcp_rn_slowpath_v3) ;  /* 0x0000000000147944 */ /* 0x000fea0003c00000 */
.L_x_58:
[----:B------:R-:W0:Y:S01]  /*0170*/  LDC.64 R2, c[0x0][0x380] ;  /* 0x0000e000ff027b82 */ /* 0x000e220000000a00 */
[----:B------:R-:W1:Y:S01]  /*0180*/  F2F.F32.F64 R7, R6 ;  /* 0x0000000600077310 */ /* 0x000e620000301000 */
[----:B0-----:R-:W-:-:S05]  /*0190*/  IMAD.WIDE.U32 R2, R0, 0x4, R2 ;  /* 0x0000000400027825 */ /* 0x001fca00078e0002 */
[----:B-1----:R-:W-:Y:S01]  /*01a0*/  STG.E desc[UR4][R2.64], R7 ;  /* 0x0000000702007986 */ /* 0x002fe2000c101904 */
[----:B------:R-:W-:Y:S05]  /*01b0*/  EXIT ;  /* 0x000000000000794d */ /* 0x000fea0003800000 */
        .weak           $__internal_1_$__cuda_sm20_dblrcp_rn_slowpath_v3
        .type           $__internal_1_$__cuda_sm20_dblrcp_rn_slowpath_v3,@function
        .size           $__internal_1_$__cuda_sm20_dblrcp_rn_slowpath_v3,(.L_x_79 - $__internal_1_$__cuda_sm20_dblrcp_rn_slowpath_v3)
$__internal_1_$__cuda_sm20_dblrcp_rn_slowpath_v3:
[----:B------:R-:W-:-:S14]  /*01c0*/  DSETP.GTU.AND P0, PT, |R4|, +INF , PT ;  /* 0x7ff000000400742a */ /* 0x000fdc0003f0c200 */
[----:B------:R-:W-:Y:S05]  /*01d0*/  @P0 BRA `(.L_x_59) ;  /* 0x00000000007c0947 */ /* 0x000fea0003800000 */
[----:B------:R-:W-:-:S05]  /*01e0*/  LOP3.LUT R3, R5, 0x7fffffff, RZ, 0xc0, !PT ;  /* 0x7fffffff05037812 */ /* 0x000fca00078ec0ff */
[----:B------:R-:W-:-:S05]  /*01f0*/  VIADD R6, R3, 0xffffffff ;  /* 0xffffffff03067836 */ /* 0x000fca0000000000 */
[----:B------:R-:W-:-:S13]  /*0200*/  ISETP.GE.U32.AND P0, PT, R6, 0x7fefffff, PT ;  /* 0x7fefffff0600780c */ /* 0x000fda0003f06070 */
[----:B------:R-:W-:Y:S01]  /*0210*/  @P0 LOP3.LUT R7, R5, 0x7ff00000, RZ, 0x3c, !PT ;  /* 0x7ff0000005070812 */ /* 0x000fe200078e3cff */
[----:B------:R-:W-:Y:S01]  /*0220*/  @P0 IMAD.MOV.U32 R6, RZ, RZ, RZ ;  /* 0x000000ffff060224 */ /* 0x000fe200078e00ff */
[----:B------:R-:W-:Y:S06]  /*0230*/  @P0 BRA `(.L_x_60) ;  /* 0x00000000006c0947 */ /* 0x000fec0003800000 */
[----:B------:R-:W-:-:S13]  /*0240*/  ISETP.GE.U32.AND P0, PT, R3, 0x1000001, PT ;  /* 0x010000010300780c */ /* 0x000fda0003f06070 */
[----:B------:R-:W-:Y:S05]  /*0250*/  @!P0 BRA `(.L_x_61) ;  /* 0x0000000000348947 */ /* 0x000fea0003800000 */
[----:B------:R-:W-:Y:S01]  /*0260*/  IADD3 R7, PT, PT, R5, -0x3fe00000, RZ ;  /* 0xc020000005077810 */ /* 0x000fe20007ffe0ff */
[----:B------:R-:W-:-:S03]  /*0270*/  IMAD.MOV.U32 R6, RZ, RZ, R4 ;  /* 0x000000ffff067224 */ /* 0x000fc600078e0004 */
[----:B------:R-:W0:Y:S03]  /*0280*/  MUFU.RCP64H R9, R7 ;  /* 0x0000000700097308 */ /* 0x000e260000001800 */
[----:B0-----:R-:W-:-:S08]  /*0290*/  DFMA R10, -R6, R8, 1 ;  /* 0x3ff00000060a742b */ /* 0x001fd00000000108 */
[----:B------:R-:W-:-:S08]  /*02a0*/  DFMA R10, R10, R10, R10 ;  /* 0x0000000a0a0a722b */ /* 0x000fd0000000000a */
[----:B------:R-:W-:-:S08]  /*02b0*/  DFMA R10, R8, R10, R8 ;  /* 0x0000000a080a722b */ /* 0x000fd00000000008 */
[----:B------:R-:W-:-:S08]  /*02c0*/  DFMA R8, -R6, R10, 1 ;  /* 0x3ff000000608742b */ /* 0x000fd0000000010a */
[----:B------:R-:W-:-:S08]  /*02d0*/  DFMA R8, R10, R8, R10 ;  /* 0x000000080a08722b */ /* 0x000fd0000000000a */
[----:B------:R-:W-:-:S08]  /*02e0*/  DMUL R8, R8, 2.2250738585072013831e-308 ;  /* 0x0010000008087828 */ /* 0x000fd00000000000 */
[----:B------:R-:W-:-:S08]  /*02f0*/  DFMA R4, -R4, R8, 1 ;  /* 0x3ff000000404742b */ /* 0x000fd00000000108 */
[----:B------:R-:W-:-:S08]  /*0300*/  DFMA R4, R4, R4, R4 ;  /* 0x000000040404722b */ /* 0x000fd00000000004 */
[----:B------:R-:W-:Y:S01]  /*0310*/  DFMA R6, R8, R4, R8 ;  /* 0x000000040806722b */ /* 0x000fe20000000008 */
[----:B------:R-:W-:Y:S10]  /*0320*/  BRA `(.L_x_60) ;  /* 0x0000000000307947 */ /* 0x000ff40003800000 */
.L_x_61:
[----:B------:R-:W-:Y:S01]  /*0330*/  DMUL R4, R4, 8.11296384146066816958e+31 ;  /* 0x4690000004047828 */ /* 0x000fe20000000000 */
[----:B------:R-:W-:-:S05]  /*0340*/  IMAD.MOV.U32 R6, RZ, RZ, R8 ;  /* 0x000000ffff067224 */ /* 0x000fca00078e0008 */
[----:B------:R-:W0:Y:S02]  /*0350*/  MUFU.RCP64H R7, R5 ;  /* 0x0000000500077308 */ /* 0x000e240000001800 */
[----:B0-----:R-:W-:-:S08]  /*0360*/  DFMA R8, -R4, R6, 1 ;  /* 0x3ff000000408742b */ /* 0x001fd00000000106 */
[----:B------:R-:W-:-:S08]  /*0370*/  DFMA R8, R8, R8, R8 ;  /* 0x000000080808722b */ /* 0x000fd00000000008 */
[----:B------:R-:W-:-:S08]  /*0380*/  DFMA R8, R6, R8, R6 ;  /* 0x000000080608722b */ /* 0x000fd00000000006 */
[----:B------:R-:W-:-:S08]  /*0390*/  DFMA R6, -R4, R8, 1 ;  /* 0x3ff000000406742b */ /* 0x000fd00000000108 */
[----:B------:R-:W-:-:S08]  /*03a0*/  DFMA R6, R8, R6, R8 ;  /* 0x000000060806722b */ /* 0x000fd00000000008 */
[----:B------:R-:W-:Y:S01]  /*03b0*/  DMUL R6, R6, 8.11296384146066816958e+31 ;  /* 0x4690000006067828 */ /* 0x000fe20000000000 */
[----:B------:R-:W-:Y:S10]  /*03c0*/  BRA `(.L_x_60) ;  /* 0x0000000000087947 */ /* 0x000ff40003800000 */
.L_x_59:
[----:B------:R-:W-:Y:S02]  /*03d0*/  LOP3.LUT R7, R5, 0x80000, RZ, 0xfc, !PT ;  /* 0x0008000005077812 */ /* 0x000fe400078efcff */
[----:B------:R-:W-:-:S07]  /*03e0*/  MOV R6, R4 ;  /* 0x0000000400067202 */ /* 0x000fce0000000f00 */
.L_x_60:
[----:B------:R-:W-:-:S04]  /*03f0*/  IMAD.MOV.U32 R3, RZ, RZ, 0x0 ;  /* 0x00000000ff037424 */ /* 0x000fc800078e00ff */
[----:B------:R-:W-:Y:S05]  /*0400*/  RET.REL.NODEC R2 `(_Z4initPfi) ;  /* 0xfffffff802fc7950 */ /* 0x000fea0003c3ffff */
.L_x_62:
        /* <DEDUP_REMOVED lines=15> */
.L_x_79:


//--------------------- .text._Z9printD_LLP5Graph --------------------------
	.section	.text._Z9printD_LLP5Graph,"ax",@progbits
	.align	128
        .global         _Z9printD_LLP5Graph
        .type           _Z9printD_LLP5Graph,@function
        .size           _Z9printD_LLP5Graph,(.L_x_83 - _Z9printD_LLP5Graph)
        .other          _Z9printD_LLP5Graph,@"STO_CUDA_ENTRY STV_DEFAULT"
_Z9printD_LLP5Graph:
.text._Z9printD_LLP5Graph:
[----:B------:R-:W0:Y:S08]  /*0000*/  LDC R1, c[0x0][0x37c] ;  /* 0x0000df00ff017b82 */ /* 0x000e300000000800 */
[----:B------:R-:W1:Y:S01]  /*0010*/  LDC.64 R2, c[0x0][0x380] ;  /* 0x0000e000ff027b82 */ /* 0x000e620000000a00 */
[----:B------:R-:W1:Y:S01]  /*0020*/  LDCU.64 UR36, c[0x0][0x358] ;  /* 0x00006b00ff2477ac */ /* 0x000e620008000a00 */
[----:B0-----:R-:W-:Y:S01]  /*0030*/  VIADD R1, R1, 0xfffffff8 ;  /* 0xfffffff801017836 */ /* 0x001fe20000000000 */
[----:B-1----:R-:W2:Y:S01]  /*0040*/  LDG.E R23, desc[UR36][R2.64] ;  /* 0x0000002402177981 */ /* 0x002ea2000c1e1900 */
[----:B------:R-:W0:Y:S01]  /*0050*/  LDCU UR4, c[0x0][0x2f8] ;  /* 0x00005f00ff0477ac */ /* 0x000e220008000800 */
[----:B------:R-:W1:Y:S02]  /*0060*/  LDCU UR5, c[0x0][0x2fc] ;  /* 0x00005f80ff0577ac */ /* 0x000e640008000800 */
[----:B0-----:R-:W-:-:S02]  /*0070*/  IADD3 R19, P1, PT, R1, UR4, RZ ;  /* 0x0000000401137c10 */ /* 0x001fc4000ff3e0ff */
[----:B--2---:R-:W-:-:S13]  /*0080*/  ISETP.GE.AND P0, PT, R23, 0x1, PT ;  /* 0x000000011700780c */ /* 0x004fda0003f06270 */
[----:B-1----:R-:W-:Y:S05]  /*0090*/  @!P0 EXIT ;  /* 0x000000000000894d */ /* 0x002fea0003800000 */
[----:B------:R-:W-:Y:S02]  /*00a0*/  IMAD.X R18, RZ, RZ, UR5, P1 ;  /* 0x00000005ff127e24 */ /* 0x000fe400088e06ff */
[----:B------:R-:W-:-:S07]  /*00b0*/  IMAD.MOV.U32 R2, RZ, RZ, RZ ;  /* 0x000000ffff027224 */ /* 0x000fce00078e00ff */
.L_x_69:
[----:B------:R-:W0:Y:S01]  /*00c0*/  LDC.64 R6, c[0x0][0x380] ;  /* 0x0000e000ff067b82 */ /* 0x000e220000000a00 */
[----:B------:R-:W-:Y:S01]  /*00d0*/  MOV R0, 0x0 ;  /* 0x0000000000007802 */ /* 0x000fe20000000f00 */
[----:B------:R-:W1:Y:S01]  /*00e0*/  LDCU.64 UR4, c[0x4][0x10] ;  /* 0x01000200ff0477ac */ /* 0x000e620008000a00 */
[----:B0-----:R-:W2:Y:S05]  /*00f0*/  LDG.E.64 R6, desc[UR36][R6.64+0x8] ;  /* 0x0000082406067981 */ /* 0x001eaa000c1e1b00 */
[----:B------:R0:W3:Y:S01]  /*0100*/  LDC.64 R10, c[0x4][R0] ;  /* 0x01000000000a7b82 */ /* 0x0000e20000000a00 */
[----:B-1----:R-:W-:Y:S02]  /*0110*/  IMAD.U32 R4, RZ, RZ, UR4 ;  /* 0x00000004ff047e24 */ /* 0x002fe4000f8e00ff */
[----:B------:R-:W-:-:S02]  /*0120*/  IMAD.U32 R5, RZ, RZ, UR5 ;  /* 0x00000005ff057e24 */ /* 0x000fc4000f8e00ff */
[----:B--2---:R-:W-:-:S05]  /*0130*/  IMAD.WIDE.U32 R8, R2, 0x8, R6 ;  /* 0x0000000802087825 */ /* 0x004fca00078e0006 */
[----:B------:R0:W5:Y:S01]  /*0140*/  LD.E.64 R16, desc[UR36][R8.64] ;  /* 0x0000002408107980 */ /* 0x000162000c101b00 */
[----:B------:R-:W-:Y:S02]  /*0150*/  IMAD.MOV.U32 R6, RZ, RZ, R19 ;  /* 0x000000ffff067224 */ /* 0x000fe400078e0013 */
[----:B------:R-:W-:Y:S01]  /*0160*/  IMAD.MOV.U32 R7, RZ, RZ, R18 ;  /* 0x000000ffff077224 */ /* 0x000fe200078e0012 */
[----:B------:R1:W-:Y:S02]  /*0170*/  STL [R1], R2 ;  /* 0x0000000201007387 */ /* 0x0003e40000100800 */
[----:B-1----:R-:W-:-:S05]  /*0180*/  VIADD R2, R2, 0x1 ;  /* 0x0000000102027836 */ /* 0x002fca0000000000 */
[----:B------:R-:W-:-:S04]  /*0190*/  ISETP.NE.AND P0, PT, R2, R23, PT ;  /* 0x000000170200720c */ /* 0x000fc80003f05270 */
[----:B0--3--:R-:W-:-:S09]  /*01a0*/  P2R R22, PR, RZ, 0x1 ;  /* 0x00000001ff167803 */ /* 0x009fd20000000000 */
[----:B------:R-:W-:-:S07]  /*01b0*/  LEPC R20, `(.L_x_63) ;  /* 0x000000001014794e */ /* 0x000fce0000000000 */
[----:B-----5:R-:W-:Y:S05]  /*01c0*/  CALL.ABS.NOINC R10 ;  /* 0x000000000a007343 */ /* 0x020fea0003c00000 */
.L_x_63:
[----:B------:R-:W-:Y:S01]  /*01d0*/  ISETP.NE.U32.AND P0, PT, R16, RZ, PT ;  /* 0x000000ff1000720c */ /* 0x000fe20003f05070 */
[----:B------:R-:W-:Y:S03]  /*01e0*/  BSSY.RECONVERGENT B6, `(.L_x_64) ;  /* 0x0000012000067945 */ /* 0x000fe60003800200 */
[----:B------:R-:W-:-:S13]  /*01f0*/  ISETP.NE.AND.EX P0, PT, R17, RZ, PT, P0 ;  /* 0x000000ff1100720c */ /* 0x000fda0003f05300 */
[----:B------:R-:W-:Y:S05]  /*0200*/  @!P0 BRA `(.L_x_65) ;  /* 0x00000000003c8947 */ /* 0x000fea0003800000 */
.L_x_67:
[----:B------:R-:W2:Y:S01]  /*0210*/  LD.E R0, desc[UR36][R16.64] ;  /* 0x0000002410007980 */ /* 0x000ea2000c101900 */
[----:B------:R-:W-:Y:S01]  /*0220*/  MOV R8, 0x0 ;  /* 0x0000000000087802 */ /* 0x000fe20000000f00 */
[----:B------:R-:W0:Y:S01]  /*0230*/  LDCU.64 UR4, c[0x4][0x18] ;  /* 0x01000300ff0477ac */ /* 0x000e220008000a00 */
[----:B------:R-:W-:Y:S02]  /*0240*/  IMAD.MOV.U32 R6, RZ, RZ, R19 ;  /* 0x000000ffff067224 */ /* 0x000fe400078e0013 */
[----:B------:R-:W-:Y:S02]  /*0250*/  IMAD.MOV.U32 R7, RZ, RZ, R18 ;  /* 0x000000ffff077224 */ /* 0x000fe400078e0012 */
[----:B------:R-:W1:Y:S01]  /*0260*/  LDC.64 R8, c[0x4][R8] ;  /* 0x0100000008087b82 */ /* 0x000e620000000a00 */
[----:B0-----:R-:W-:Y:S02]  /*0270*/  IMAD.U32 R4, RZ, RZ, UR4 ;  /* 0x00000004ff047e24 */ /* 0x001fe4000f8e00ff */
[----:B------:R-:W-:Y:S01]  /*0280*/  IMAD.U32 R5, RZ, RZ, UR5 ;  /* 0x00000005ff057e24 */ /* 0x000fe2000f8e00ff */
[----:B-12---:R0:W-:Y:S06]  /*0290*/  STL [R1], R0 ;  /* 0x0000000001007387 */ /* 0x0061ec0000100800 */
[----:B------:R-:W-:-:S07]  /*02a0*/  LEPC R20, `(.L_x_66) ;  /* 0x000000001014794e */ /* 0x000fce0000000000 */
[----:B0-----:R-:W-:Y:S05]  /*02b0*/  CALL.ABS.NOINC R8 ;  /* 0x0000000008007343 */ /* 0x001fea0003c00000 */
.L_x_66:
[----:B------:R-:W2:Y:S02]  /*02c0*/  LD.E.64 R16, desc[UR36][R16.64+0x8] ;  /* 0x0000082410107980 */ /* 0x000ea4000c101b00 */
[----:B--2---:R-:W-:-:S04]  /*02d0*/  ISETP.NE.U32.AND P0, PT, R16, RZ, PT ;  /* 0x000000ff1000720c */ /* 0x004fc80003f05070 */
[----:B------:R-:W-:-:S13]  /*02e0*/  ISETP.NE.AND.EX P0, PT, R17, RZ, PT, P0 ;  /* 0x000000ff1100720c */ /* 0x000fda0003f05300 */
[----:B------:R-:W-:Y:S05]  /*02f0*/  @P0 BRA `(.L_x_67) ;  /* 0xfffffffc00c40947 */ /* 0x000fea000383ffff */
.L_x_65:
[----:B------:R-:W-:Y:S05]  /*0300*/  BSYNC.RECONVERGENT B6 ;  /* 0x0000000000067941 */ /* 0x000fea0003800200 */
.L_x_64:
[----:B------:R-:W-:Y:S01]  /*0310*/  MOV R0, 0x0 ;  /* 0x0000000000007802 */ /* 0x000fe20000000f00 */
[----:B------:R-:W0:Y:S01]  /*0320*/  LDCU.64 UR4, c[0x4][0x20] ;  /* 0x01000400ff0477ac */ /* 0x000e220008000a00 */
[----:B------:R-:W-:Y:S02]  /*0330*/  CS2R R6, SRZ ;  /* 0x0000000000067805 */ /* 0x000fe4000001ff00 */
[----:B------:R1:W2:Y:S01]  /*0340*/  LDC.64 R8, c[0x4][R0] ;  /* 0x0100000000087b82 */ /* 0x0002a20000000a00 */
[----:B0-----:R-:W-:Y:S02]  /*0350*/  IMAD.U32 R4, RZ, RZ, UR4 ;  /* 0x00000004ff047e24 */ /* 0x001fe4000f8e00ff */
[----:B-1----:R-:W-:-:S07]  /*0360*/  IMAD.U32 R5, RZ, RZ, UR5 ;  /* 0x00000005ff057e24 */ /* 0x002fce000f8e00ff */
[----:B------:R-:W-:-:S07]  /*0370*/  LEPC R20, `(.L_x_68) ;  /* 0x000000001014794e */ /* 0x000fce0000000000 */
[----:B--2---:R-:W-:Y:S05]  /*0380*/  CALL.ABS.NOINC R8 ;  /* 0x0000000008007343 */ /* 0x004fea0003c00000 */
.L_x_68:
[----:B------:R-:W-:-:S13]  /*0390*/  ISETP.NE.AND P6, PT, R22, RZ, PT ;  /* 0x000000ff1600720c */ /* 0x000fda0003fc5270 */
[----:B------:R-:W-:Y:S05]  /*03a0*/  @P6 BRA `(.L_x_69) ;  /* 0xfffffffc00446947 */ /* 0x000fea000383ffff */
[----:B------:R-:W-:Y:S05]  /*03b0*/  EXIT ;  /* 0x000000000000794d */ /* 0x000fea0003800000 */
.L_x_70:
        /* <DEDUP_REMOVED lines=12> */
.L_x_83:


//--------------------- .text._Z8makeD_LLP4NodePiP5Graphi --------------------------
	.section	.text._Z8makeD_LLP4NodePiP5Graphi,"ax",@progbits
	.align	128
        .global         _Z8makeD_LLP4NodePiP5Graphi
        .type           _Z8makeD_LLP4NodePiP5Graphi,@function
        .size           _Z8makeD_LLP4NodePiP5Graphi,(.L_x_84 - _Z8makeD_LLP4NodePiP5Graphi)
        .other          _Z8makeD_LLP4NodePiP5Graphi,@"STO_CUDA_ENTRY STV_DEFAULT"
_Z8makeD_LLP4NodePiP5Graphi:
.text._Z8makeD_LLP4NodePiP5Graphi:
[----:B------:R-:W-:Y:S08]  /*0000*/  LDC R1, c[0x0][0x37c] ;  /* 0x0000df00ff017b82 */ /* 0x000ff00000000800 */
[----:B------:R-:W0:Y:S01]  /*0010*/  LDC.64 R2, c[0x0][0x390] ;  /* 0x0000e400ff027b82 */ /* 0x000e220000000a00 */
[----:B------:R-:W0:Y:S02]  /*0020*/  LDCU.64 UR4, c[0x0][0x358] ;  /* 0x00006b00ff0477ac */ /* 0x000e240008000a00 */
[----:B0-----:R-:W2:Y:S05]  /*0030*/  LDG.E R5, desc[UR4][R2.64] ;  /* 0x0000000402057981 */ /* 0x001eaa000c1e1900 */
[----:B------:R-:W0:Y:S01]  /*0040*/  S2UR UR6, SR_CTAID.X ;  /* 0x00000000000679c3 */ /* 0x000e220000002500 */
[----:B------:R-:W0:Y:S07]  /*0050*/  S2R R7, SR_TID.X ;  /* 0x0000000000077919 */ /* 0x000e2e0000002100 */
[----:B------:R-:W0:Y:S02]  /*0060*/  LDC R0, c[0x0][0x360] ;  /* 0x0000d800ff007b82 */ /* 0x000e240000000800 */
[----:B0-----:R-:W-:-:S05]  /*0070*/  IMAD R0, R0, UR6, R7 ;  /* 0x0000000600007c24 */ /* 0x001fca000f8e0207 */
[----:B--2---:R-:W-:-:S13]  /*0080*/  ISETP.GE.U32.AND P0, PT, R0, R5, PT ;  /* 0x000000050000720c */ /* 0x004fda0003f06070 */
[----:B------:R-:W-:Y:S05]  /*0090*/  @P0 EXIT ;  /* 0x000000000000094d */ /* 0x000fea0003800000 */
[----:B------:R-:W0:Y:S02]  /*00a0*/  LDC.64 R4, c[0x0][0x388] ;  /* 0x0000e200ff047b82 */ /* 0x000e240000000a00 */
[----:B0-----:R-:W-:-:S05]  /*00b0*/  IMAD.WIDE.U32 R4, R0, 0x4, R4 ;  /* 0x0000000400047825 */ /* 0x001fca00078e0004 */
[----:B------:R-:W2:Y:S04]  /*00c0*/  LDG.E R6, desc[UR4][R4.64] ;  /* 0x0000000404067981 */ /* 0x000ea8000c1e1900 */
[----:B------:R-:W2:Y:S02]  /*00d0*/  LDG.E R7, desc[UR4][R4.64+0x4] ;  /* 0x0000040404077981 */ /* 0x000ea4000c1e1900 */
[----:B--2---:R-:W-:-:S13]  /*00e0*/  ISETP.GE.AND P0, PT, R6, R7, PT ;  /* 0x000000070600720c */ /* 0x004fda0003f06270 */
[----:B------:R-:W-:Y:S05]  /*00f0*/  @P0 EXIT ;  /* 0x000000000000094d */ /* 0x000fea0003800000 */
[CC--:B------:R-:W-:Y:S01]  /*0100*/  IADD3 R4, PT, PT, -R6.reuse, R7.reuse, RZ ;  /* 0x0000000706047210 */ /* 0x0c0fe20007ffe1ff */
[----:B------:R-:W-:Y:S01]  /*0110*/  BSSY.RECONVERGENT B0, `(.L_x_71) ;  /* 0x000001b000007945 */ /* 0x000fe20003800200 */
[----:B------:R-:W-:Y:S02]  /*0120*/  IADD3 R5, PT, PT, R6, -R7, RZ ;  /* 0x8000000706057210 */ /* 0x000fe40007ffe0ff */
[----:B------:R-:W-:Y:S02]  /*0130*/  LOP3.LUT P1, R12, R4, 0x3, RZ, 0xc0, !PT ;  /* 0x00000003040c7812 */ /* 0x000fe4000782c0ff */
[----:B------:R-:W-:Y:S02]  /*0140*/  ISETP.GT.U32.AND P0, PT, R5, -0x4, PT ;  /* 0xfffffffc0500780c */ /* 0x000fe40003f04070 */
[----:B------:R-:W0:Y:S09]  /*0150*/  LDC.64 R4, c[0x0][0x380] ;  /* 0x0000e000ff047b82 */ /* 0x000e320000000a00 */
[----:B------:R-:W-:Y:S05]  /*0160*/  @!P1 BRA `(.L_x_72) ;  /* 0x0000000000549947 */ /* 0x000fea0003800000 */
[----:B------:R-:W1:Y:S01]  /*0170*/  LDC.64 R8, c[0x0][0x380] ;  /* 0x0000e000ff087b82 */ /* 0x000e620000000a00 */
[----:B------:R-:W-:Y:S02]  /*0180*/  HFMA2 R11, -RZ, RZ, 0, 0 ;  /* 0x00000000ff0b7431 */ /* 0x000fe400000001ff */
[----:B------:R-:W-:Y:S01]  /*0190*/  IMAD.MOV.U32 R10, RZ, RZ, 0x8 ;  /* 0x00000008ff0a7424 */ /* 0x000fe200078e00ff */
[----:B------:R-:W-:-:S03]  /*01a0*/  IADD3 R12, PT, PT, -R12, RZ, RZ ;  /* 0x000000ff0c0c7210 */ /* 0x000fc60007ffe1ff */
[----:B0-----:R-:W-:-:S04]  /*01b0*/  IMAD.WIDE.U32 R10, R4, 0x1, R10 ;  /* 0x00000001040a7825 */ /* 0x001fc800078e000a */
[----:B------:R-:W-:-:S07]  /*01c0*/  IMAD.IADD R13, R11, 0x1, R5 ;  /* 0x000000010b0d7824 */ /* 0x000fce00078e0205 */
.L_x_73:
[----:B--2---:R-:W2:Y:S02]  /*01d0*/  LDG.E.64 R14, desc[UR4][R2.64+0x8] ;  /* 0x00000804020e7981 */ /* 0x004ea4000c1e1b00 */
[----:B--2---:R-:W-:-:S06]  /*01e0*/  IMAD.WIDE.U32 R18, R0, 0x8, R14 ;  /* 0x0000000800127825 */ /* 0x004fcc00078e000e */
[----:B------:R-:W2:Y:S01]  /*01f0*/  LD.E.64 R18, desc[UR4][R18.64] ;  /* 0x0000000412127980 */ /* 0x000ea2000c101b00 */
[----:B------:R-:W-:Y:S02]  /*0200*/  MOV R14, R10 ;  /* 0x0000000a000e7202 */ /* 0x000fe40000000f00 */
[----:B------:R-:W-:-:S03]  /*0210*/  MOV R15, R13 ;  /* 0x0000000d000f7202 */ /* 0x000fc60000000f00 */
[----:B------:R-:W-:-:S05]  /*0220*/  IMAD.WIDE R16, R6, 0x10, R14 ;  /* 0x0000001006107825 */ /* 0x000fca00078e020e */
[----:B--2---:R2:W-:Y:S04]  /*0230*/  STG.E.64 desc[UR4][R16.64], R18 ;  /* 0x0000001210007986 */ /* 0x0045e8000c101b04 */
[----:B------:R-:W3:Y:S01]  /*0240*/  LDG.E.64 R20, desc[UR4][R2.64+0x8] ;  /* 0x0000080402147981 */ /* 0x000ee2000c1e1b00 */
[C---:B-1----:R-:W-:Y:S01]  /*0250*/  IMAD.WIDE R14, R6.reuse, 0x10, R8 ;  /* 0x00000010060e7825 */ /* 0x042fe200078e0208 */
[----:B------:R-:W-:-:S03]  /*0260*/  IADD3 R6, PT, PT, R6, 0x1, RZ ;  /* 0x0000000106067810 */ /* 0x000fc60007ffe0ff */
[----:B------:R-:W-:-:S05]  /*0270*/  VIADD R12, R12, 0x1 ;  /* 0x000000010c0c7836 */ /* 0x000fca0000000000 */
[----:B------:R-:W-:Y:S01]  /*0280*/  ISETP.NE.AND P1, PT, R12, RZ, PT ;  /* 0x000000ff0c00720c */ /* 0x000fe20003f25270 */
[----:B---3--:R-:W-:-:S05]  /*0290*/  IMAD.WIDE.U32 R20, R0, 0x8, R20 ;  /* 0x0000000800147825 */ /* 0x008fca00078e0014 */
[----:B------:R2:W-:Y:S07]  /*02a0*/  ST.E.64 desc[UR4][R20.64], R14 ;  /* 0x0000000e14007985 */ /* 0x0005ee000c101b04 */
[----:B------:R-:W-:Y:S05]  /*02b0*/  @P1 BRA `(.L_x_73) ;  /* 0xfffffffc00c41947 */ /* 0x000fea000383ffff */
.L_x_72:
[----:B------:R-:W-:Y:S05]  /*02c0*/  BSYNC.RECONVERGENT B0 ;  /* 0x0000000000007941 */ /* 0x000fea0003800200 */
.L_x_71:
[----:B------:R-:W-:Y:S05]  /*02d0*/  @P0 EXIT ;  /* 0x000000000000094d */ /* 0x000fea0003800000 */
[----:B------:R-:W1:Y:S01]  /*02e0*/  LDC.64 R8, c[0x0][0x380] ;  /* 0x0000e000ff087b82 */ /* 0x000e620000000a00 */
[----:B0-----:R-:W-:Y:S02]  /*02f0*/  IADD3 R4, P0, PT, R4, 0x28, RZ ;  /* 0x0000002804047810 */ /* 0x001fe40007f1e0ff */
[----:B------:R-:W-:-:S03]  /*0300*/  IADD3 R7, PT, PT, -R7, R6, RZ ;  /* 0x0000000607077210 */ /* 0x000fc60007ffe1ff */
[----:B------:R-:W-:-:S08]  /*0310*/  IMAD.X R5, RZ, RZ, R5, P0 ;  /* 0x000000ffff057224 */ /* 0x000fd000000e0605 */
.L_x_74:
[----:B0-----:R-:W2:Y:S02]  /*0320*/  LDG.E.64 R10, desc[UR4][R2.64+0x8] ;  /* 0x00000804020a7981 */ /* 0x001ea4000c1e1b00 */
[----:B--2---:R-:W-:-:S06]  /*0330*/  IMAD.WIDE.U32 R14, R0, 0x8, R10 ;  /* 0x00000008000e7825 */ /* 0x004fcc00078e000a */
[----:B------:R-:W2:Y:S01]  /*0340*/  LD.E.64 R14, desc[UR4][R14.64] ;  /* 0x000000040e0e7980 */ /* 0x000ea2000c101b00 */
[----:B------:R-:W-:-:S05]  /*0350*/  IMAD.WIDE R10, R6, 0x10, R4 ;  /* 0x00000010060a7825 */ /* 0x000fca00078e0204 */
[----:B--2---:R0:W-:Y:S04]  /*0360*/  STG.E.64 desc[UR4][R10.64+-0x20], R14 ;  /* 0xffffe00e0a007986 */ /* 0x0041e8000c101b04 */
[----:B------:R-:W2:Y:S01]  /*0370*/  LDG.E.64 R16, desc[UR4][R2.64+0x8] ;  /* 0x0000080402107981 */ /* 0x000ea2000c1e1b00 */
[----:B-1----:R-:W-:-:S04]  /*0380*/  IMAD.WIDE R12, R6, 0x10, R8 ;  /* 0x00000010060c7825 */ /* 0x002fc800078e0208 */
[----:B--2---:R-:W-:-:S05]  /*0390*/  IMAD.WIDE.U32 R16, R0, 0x8, R16 ;  /* 0x0000000800107825 */ /* 0x004fca00078e0010 */
[----:B------:R1:W-:Y:S04]  /*03a0*/  ST.E.64 desc[UR4][R16.64], R12 ;  /* 0x0000000c10007985 */ /* 0x0003e8000c101b04 */
[----:B------:R-:W2:Y:S02]  /*03b0*/  LDG.E.64 R18, desc[UR4][R2.64+0x8] ;  /* 0x0000080402127981 */ /* 0x000ea4000c1e1b00 */
[----:B--2---:R-:W-:-:S06]  /*03c0*/  IMAD.WIDE.U32 R18, R0, 0x8, R18 ;  /* 0x0000000800127825 */ /* 0x004fcc00078e0012 */
[----:B------:R-:W2:Y:S01]  /*03d0*/  LD.E.64 R18, desc[UR4][R18.64] ;  /* 0x0000000412127980 */ /* 0x000ea2000c101b00 */
[----:B------:R-:W-:-:S03]  /*03e0*/  IADD3 R22, P0, PT, R12, 0x10, RZ ;  /* 0x000000100c167810 */ /* 0x000fc60007f1e0ff */
[----:B--2---:R2:W-:Y:S04]  /*03f0*/  STG.E.64 desc[UR4][R10.64+-0x10], R18 ;  /* 0xfffff0120a007986 */ /* 0x0045e8000c101b04 */
[----:B------:R-:W3:Y:S01]  /*0400*/  LDG.E.64 R20, desc[UR4][R2.64+0x8] ;  /* 0x0000080402147981 */ /* 0x000ee2000c1e1b00 */
[----:B------:R-:W-:Y:S01]  /*0410*/  IADD3.X R23, PT, PT, RZ, R13, RZ, P0, !PT ;  /* 0x0000000dff177210 */ /* 0x000fe200007fe4ff */
[----:B---3--:R-:W-:-:S05]  /*0420*/  IMAD.WIDE.U32 R20, R0, 0x8, R20 ;  /* 0x0000000800147825 */ /* 0x008fca00078e0014 */
[----:B------:R3:W-:Y:S04]  /*0430*/  ST.E.64 desc[UR4][R20.64], R22 ;  /* 0x0000001614007985 */ /* 0x0007e8000c101b04 */
[----:B0-----:R-:W4:Y:S02]  /*0440*/  LDG.E.64 R14, desc[UR4][R2.64+0x8] ;  /* 0x00000804020e7981 */ /* 0x001f24000c1e1b00 */
[----:B----4-:R-:W-:-:S06]  /*0450*/  IMAD.WIDE.U32 R14, R0, 0x8, R14 ;  /* 0x00000008000e7825 */ /* 0x010fcc00078e000e */
[----:B------:R-:W4:Y:S01]  /*0460*/  LD.E.64 R14, desc[UR4][R14.64] ;  /* 0x000000040e0e7980 */ /* 0x000f22000c101b00 */
[----:B------:R-:W-:-:S03]  /*0470*/  IADD3 R24, P0, PT, R12, 0x20, RZ ;  /* 0x000000200c187810 */ /* 0x000fc60007f1e0ff */
[----:B----4-:R0:W-:Y:S04]  /*0480*/  STG.E.64 desc[UR4][R10.64], R14 ;  /* 0x0000000e0a007986 */ /* 0x0101e8000c101b04 */
[----:B-1----:R-:W4:Y:S01]  /*0490*/  LDG.E.64 R16, desc[UR4][R2.64+0x8] ;  /* 0x0000080402107981 */ /* 0x002f22000c1e1b00 */
[----:B------:R-:W-:Y:S01]  /*04a0*/  IADD3.X R25, PT, PT, RZ, R13, RZ, P0, !PT ;  /* 0x0000000dff197210 */ /* 0x000fe200007fe4ff */
[----:B----4-:R-:W-:-:S05]  /*04b0*/  IMAD.WIDE.U32 R16, R0, 0x8, R16 ;  /* 0x0000000800107825 */ /* 0x010fca00078e0010 */
[----:B------:R0:W-:Y:S04]  /*04c0*/  ST.E.64 desc[UR4][R16.64], R24 ;  /* 0x0000001810007985 */ /* 0x0001e8000c101b04 */
[----:B--2---:R-:W2:Y:S02]  /*04d0*/  LDG.E.64 R18, desc[UR4][R2.64+0x8] ;  /* 0x0000080402127981 */ /* 0x004ea4000c1e1b00 */
[----:B--2---:R-:W-:-:S06]  /*04e0*/  IMAD.WIDE.U32 R18, R0, 0x8, R18 ;  /* 0x0000000800127825 */ /* 0x004fcc00078e0012 */
[----:B------:R-:W2:Y:S01]  /*04f0*/  LD.E.64 R18, desc[UR4][R18.64] ;  /* 0x0000000412127980 */ /* 0x000ea2000c101b00 */
[----:B------:R-:W-:-:S03]  /*0500*/  IADD3 R12, P0, PT, R12, 0x30, RZ ;  /* 0x000000300c0c7810 */ /* 0x000fc60007f1e0ff */
[----:B--2---:R0:W-:Y:S04]  /*0510*/  STG.E.64 desc[UR4][R10.64+0x10], R18 ;  /* 0x000010120a007986 */ /* 0x0041e8000c101b04 */
[----:B---3--:R-:W2:Y:S01]  /*0520*/  LDG.E.64 R20, desc[UR4][R2.64+0x8] ;  /* 0x0000080402147981 */ /* 0x008ea2000c1e1b00 */
[----:B------:R-:W-:Y:S01]  /*0530*/  IMAD.X R13, RZ, RZ, R13, P0 ;  /* 0x000000ffff0d7224 */ /* 0x000fe200000e060d */
[----:B------:R-:W-:Y:S02]  /*0540*/  IADD3 R7, PT, PT, R7, 0x4, RZ ;  /* 0x0000000407077810 */ /* 0x000fe40007ffe0ff */
[----:B------:R-:W-:Y:S02]  /*0550*/  IADD3 R6, PT, PT, R6, 0x4, RZ ;  /* 0x0000000406067810 */ /* 0x000fe40007ffe0ff */
[----:B------:R-:W-:Y:S01]  /*0560*/  ISETP.NE.AND P0, PT, R7, RZ, PT ;  /* 0x000000ff0700720c */ /* 0x000fe20003f05270 */
[----:B--2---:R-:W-:-:S05]  /*0570*/  IMAD.WIDE.U32 R20, R0, 0x8, R20 ;  /* 0x0000000800147825 */ /* 0x004fca00078e0014 */
[----:B------:R0:W-:Y:S07]  /*0580*/  ST.E.64 desc[UR4][R20.64], R12 ;  /* 0x0000000c14007985 */ /* 0x0001ee000c101b04 */
[----:B------:R-:W-:Y:S05]  /*0590*/  @P0 BRA `(.L_x_74) ;  /* 0xfffffffc00600947 */ /* 0x000fea000383ffff */
[----:B------:R-:W-:Y:S05]  /*05a0*/  EXIT ;  /* 0x000000000000794d */ /* 0x000fea0003800000 */
.L_x_75:
        /* <DEDUP_REMOVED lines=13> */
.L_x_84:


//--------------------- .text._Z12initEdgeListP4NodePii --------------------------
	.section	.text._Z12initEdgeListP4NodePii,"ax",@progbits
	.align	128
        .global         _Z12initEdgeListP4NodePii
        .type           _Z12initEdgeListP4NodePii,@function
        .size           _Z12initEdgeListP4NodePii,(.L_x_85 - _Z12initEdgeListP4NodePii)
        .other          _Z12initEdgeListP4NodePii,@"STO_CUDA_ENTRY STV_DEFAULT"
_Z12initEdgeListP4NodePii:
.text._Z12initEdgeListP4NodePii:
[----:B------:R-:W-:Y:S01]  /*0000*/  LDC R1, c[0x0][0x37c] ;  /* 0x0000df00ff017b82 */ /* 0x000fe20000000800 */
[----:B------:R-:W0:Y:S07]  /*0010*/  S2R R0, SR_TID.X ;  /* 0x0000000000007919 */ /* 0x000e2e0000002100 */
[----:B------:R-:W0:Y:S01]  /*0020*/  S2UR UR4, SR_CTAID.X ;  /* 0x00000000000479c3 */ /* 0x000e220000002500 */
[----:B------:R-:W1:Y:S07]  /*0030*/  LDCU UR5, c[0x0][0x390] ;  /* 0x00007200ff0577ac */ /* 0x000e6e0008000800 */
[----:B------:R-:W0:Y:S02]  /*0040*/  LDC R7, c[0x0][0x360] ;  /* 0x0000d800ff077b82 */ /* 0x000e240000000800 */
[----:B0-----:R-:W-:-:S05]  /*0050*/  IMAD R7, R7, UR4, R0 ;  /* 0x0000000407077c24 */ /* 0x001fca000f8e0200 */
[----:B-1----:R-:W-:-:S13]  /*0060*/  ISETP.GE.U32.AND P0, PT, R7, UR5, PT ;  /* 0x0000000507007c0c */ /* 0x002fda000bf06070 */
[----:B------:R-:W-:Y:S05]  /*0070*/  @P0 EXIT ;  /* 0x000000000000094d */ /* 0x000fea0003800000 */
[----:B------:R-:W0:Y:S01]  /*0080*/  LDC.64 R2, c[0x0][0x388] ;  /* 0x0000e200ff027b82 */ /* 0x000e220000000a00 */
[----:B------:R-:W1:Y:S07]  /*0090*/  LDCU.64 UR4, c[0x0][0x358] ;  /* 0x00006b00ff0477ac */ /* 0x000e6e0008000a00 */
[----:B------:R-:W2:Y:S01]  /*00a0*/  LDC.64 R4, c[0x0][0x380] ;  /* 0x0000e000ff047b82 */ /* 0x000ea20000000a00 */
[----:B0-----:R-:W-:-:S06]  /*00b0*/  IMAD.WIDE.U32 R2, R7, 0x4, R2 ;  /* 0x0000000407027825 */ /* 0x001fcc00078e0002 */
[----:B-1----:R-:W3:Y:S01]  /*00c0*/  LDG.E R3, desc[UR4][R2.64] ;  /* 0x0000000402037981 */ /* 0x002ee2000c1e1900 */
[----:B--2---:R-:W-:-:S05]  /*00d0*/  IMAD.WIDE.U32 R4, R7, 0x10, R4 ;  /* 0x0000001007047825 */ /* 0x004fca00078e0004 */
[----:B---3--:R-:W-:Y:S01]  /*00e0*/  STG.E desc[UR4][R4.64], R3 ;  /* 0x0000000304007986 */ /* 0x008fe2000c101904 */
[----:B------:R-:W-:Y:S05]  /*00f0*/  EXIT ;  /* 0x000000000000794d */ /* 0x000fea0003800000 */
.L_x_76:
        /* <DEDUP_REMOVED lines=16> */
.L_x_85:


//--------------------- .text._Z9initGraphP5GraphiPP4Node --------------------------
	.section	.text._Z9initGraphP5GraphiPP4Node,"ax",@progbits
	.align	128
        .global         _Z9initGraphP5GraphiPP4Node
        .type           _Z9initGraphP5GraphiPP4Node,@function
        .size           _Z9initGraphP5GraphiPP4Node,(.L_x_86 - _Z9initGraphP5GraphiPP4Node)
        .other          _Z9initGraphP5GraphiPP4Node,@"STO_CUDA_ENTRY STV_DEFAULT"
_Z9initGraphP5GraphiPP4Node:
.text._Z9initGraphP5GraphiPP4Node:
[----:B------:R-:W-:Y:S01]  /*0000*/  LDC R1, c[0x0][0x37c] ;  /* 0x0000df00ff017b82 */ /* 0x000fe20000000800 */
[----:B------:R-:W0:Y:S07]  /*0010*/  S2R R0, SR_TID.X ;  /* 0x0000000000007919 */ /* 0x000e2e0000002100 */
[----:B------:R-:W0:Y:S01]  /*0020*/  S2UR UR6, SR_CTAID.X ;  /* 0x00000000000679c3 */ /* 0x000e220000002500 */
[----:B------:R-:W1:Y:S07]  /*0030*/  LDCU.64 UR4, c[0x0][0x358] ;  /* 0x00006b00ff0477ac */ /* 0x000e6e0008000a00 */
[----:B------:R-:W0:Y:S08]  /*0040*/  LDC R7, c[0x0][0x360] ;  /* 0x0000d800ff077b82 */ /* 0x000e300000000800 */
[----:B------:R-:W2:Y:S08]  /*0050*/  LDC R6, c[0x0][0x388] ;  /* 0x0000e200ff067b82 */ /* 0x000eb00000000800 */
[----:B------:R-:W1:Y:S08]  /*0060*/  LDC.64 R2, c[0x0][0x380] ;  /* 0x0000e000ff027b82 */ /* 0x000e700000000a00 */
[----:B------:R-:W3:Y:S01]  /*0070*/  LDC.64 R4, c[0x0][0x390] ;  /* 0x0000e400ff047b82 */ /* 0x000ee20000000a00 */
[----:B0-----:R-:W-:-:S05]  /*0080*/  IMAD R7, R7, UR6, R0 ;  /* 0x0000000607077c24 */ /* 0x001fca000f8e0200 */
[----:B--2---:R-:W-:Y:S01]  /*0090*/  ISETP.GE.U32.AND P0, PT, R7, R6, PT ;  /* 0x000000060700720c */ /* 0x004fe20003f06070 */
[----:B-1----:R0:W-:Y:S04]  /*00a0*/  STG.E desc[UR4][R2.64], R6 ;  /* 0x0000000602007986 */ /* 0x0021e8000c101904 */
[----:B---3--:R0:W-:Y:S08]  /*00b0*/  STG.E.64 desc[UR4][R2.64+0x8], R4 ;  /* 0x0000080402007986 */ /* 0x0081f0000c101b04 */
[----:B------:R-:W-:Y:S05]  /*00c0*/  @P0 EXIT ;  /* 0x000000000000094d */ /* 0x000fea0003800000 */
[----:B0-----:R-:W-:-:S05]  /*00d0*/  IMAD.WIDE.U32 R2, R7, 0x8, R4 ;  /* 0x0000000807027825 */ /* 0x001fca00078e0004 */
[----:B------:R-:W-:Y:S01]  /*00e0*/  STG.E.64 desc[UR4][R2.64], RZ ;  /* 0x000000ff02007986 */ /* 0x000fe2000c101b04 */
[----:B------:R-:W-:Y:S05]  /*00f0*/  EXIT ;  /* 0x000000000000794d */ /* 0x000fea0003800000 */
.L_x_77:
        /* <DEDUP_REMOVED lines=16> */
.L_x_86:


//--------------------- .nv.global.init           --------------------------
	.section	.nv.global.init,"aw",@progbits
	.align	4
.nv.global.init:
	.type		d,@object
	.size		d,($str$7 - d)
d:
        /*0000*/ 	.byte	0x9a, 0x99, 0x59, 0x3f
	.type		$str$7,@object
	.size		$str$7,($str$6 - $str$7)
$str$7:
        /*0004*/ 	.byte	0x0a, 0x00
	.type		$str$6,@object
	.size		$str$6,($str$11 - $str$6)
$str$6:
        /*0006*/ 	.byte	0x25, 0x64, 0x20, 0x00
	.type		$str$11,@object
	.size		$str$11,($str$5 - $str$11)
$str$11:
        /*000a*/ 	.byte	0x25, 0x6c, 0x66, 0x20, 0x00
	.type		$str$5,@object
	.size		$str$5,(.L_1 - $str$5)
$str$5:
        /*000f*/ 	.byte	0x46, 0x6f, 0x72, 0x20, 0x76, 0x65, 0x72, 0x74, 0x65, 0x78, 0x20, 0x25, 0x64, 0x20, 0x69, 0x74
        /*001f*/ 	.byte	0x73, 0x20, 0x6e, 0x65, 0x69, 0x67, 0x68, 0x62, 0x6f, 0x72, 0x73, 0x20, 0x61, 0x72, 0x65, 0x3a
        /*002f*/ 	.byte	0x20, 0x00
.L_1:


//--------------------- .nv.shared.reserved.0     --------------------------
	.section	.nv.shared.reserved.0,"aw",@nobits
	.weak		__nv_reservedSMEM_offset_0_alias
	.size		__nv_reservedSMEM_offset_0_alias, 0, 64
	.other		__nv_reservedSMEM_offset_0_alias,@"STO_CUDA_RESERVED_SHARED STV_DEFAULT"
__nv_reservedSMEM_offset_0_alias:
	.zero		0
	.zero		64


//--------------------- .nv.constant0._Z7printPRPfi --------------------------
	.section	.nv.constant0._Z7printPRPfi,"a",@progbits
	.sectionflags	@""
	.align	4
.nv.constant0._Z7printPRPfi:
	.zero		908


//--------------------- .nv.constant0._Z9computePRP5GraphPiPfS2_ --------------------------
	.section	.nv.constant0._Z9computePRP5GraphPiPfS2_,"a",@progbits
	.sectionflags	@""
	.align	4
.nv.constant0._Z9computePRP5GraphPiPfS2_:
	.zero		928


//--------------------- .nv.constant0._Z4initPfi  --------------------------
	.section	.nv.constant0._Z4initPfi,"a",@progbits
	.sectionflags	@""
	.align	4
.nv.constant0._Z4initPfi:
	.zero		908


//--------------------- .nv.constant0._Z9printD_LLP5Graph --------------------------
	.section	.nv.constant0._Z9printD_LLP5Graph,"a",@progbits
	.sectionflags	@""
	.align	4
.nv.constant0._Z9printD_LLP5Graph:
	.zero		904


//--------------------- .nv.constant0._Z8makeD_LLP4NodePiP5Graphi --------------------------
	.section	.nv.constant0._Z8makeD_LLP4NodePiP5Graphi,"a",@progbits
	.sectionflags	@""
	.align	4
.nv.constant0._Z8makeD_LLP4NodePiP5Graphi:
	.zero		924


//--------------------- .nv.constant0._Z12initEdgeListP4NodePii --------------------------
	.section	.nv.constant0._Z12initEdgeListP4NodePii,"a",@progbits
	.sectionflags	@""
	.align	4
.nv.constant0._Z12initEdgeListP4NodePii:
	.zero		916


//--------------------- .nv.constant0._Z9initGraphP5GraphiPP4Node --------------------------
	.section	.nv.constant0._Z9initGraphP5GraphiPP4Node,"a",@progbits
	.sectionflags	@""
	.align	4
.nv.constant0._Z9initGraphP5GraphiPP4Node:
	.zero		920


//--------------------- SYMBOLS --------------------------

	.type		.nv.reservedSmem.offset0,@object
	.size		.nv.reservedSmem.offset0,0x4
	.type		vprintf,@function
